def attn_fwd(
    Q,
    K,
    V,
    Out,
    Lse,
    sm_scale,
    stride_qz,
    stride_qh,
    stride_qm,
    stride_qk,
    stride_kz,
    stride_kh,
    stride_kn,
    stride_kk,
    stride_vz,
    stride_vh,
    stride_vn,
    stride_vk,
    stride_oz,
    stride_oh,
    stride_om,
    stride_ok,
    seqlen_q,
    seqlen_k,
    BLOCK_M: tl.constexpr,
    BLOCK_N: tl.constexpr,
    HEAD_DIM: tl.constexpr,
    CAUSAL: tl.constexpr,
):
    start_m = tl.program_id(0)
    off_hz = tl.program_id(1)
    q_off = off_hz * stride_qh
    k_off = off_hz * stride_kh
    v_off = off_hz * stride_vh
    offs_m = start_m * BLOCK_M + tl.arange(0, BLOCK_M)
    offs_d = tl.arange(0, HEAD_DIM)
    offs_n = tl.arange(0, BLOCK_N)
    q_ptrs = Q + q_off + offs_m[:, None] * stride_qm + offs_d[None, :] * stride_qk
    k_ptrs = K + k_off + offs_d[:, None] * stride_kk + offs_n[None, :] * stride_kn
    v_ptrs = V + v_off + offs_n[:, None] * stride_vn + offs_d[None, :] * stride_vk
    m_i = tl.full([BLOCK_M], float("-inf"), dtype=tl.float32)
    l_i = tl.zeros([BLOCK_M], dtype=tl.float32) + 1.0
    acc = tl.zeros([BLOCK_M, HEAD_DIM], dtype=tl.float32)
    q = tl.load(q_ptrs)
    acc, l_i, m_i = _attn_fwd_inner(
        acc,
        l_i,
        m_i,
        q,
        k_ptrs,
        v_ptrs,
        sm_scale,
        stride_kn,
        stride_vn,
        start_m,
        seqlen_k,
        BLOCK_M,
        BLOCK_N,
        HEAD_DIM,
        CAUSAL,
    )
    acc = acc / l_i[:, None]
    lse = m_i + tl.math.log2(l_i) / 1.4426950408889634
    o_ptrs = (
        Out
        + off_hz * stride_oh
        + offs_m[:, None] * stride_om
        + offs_d[None, :] * stride_ok
    )
    tl.store(o_ptrs, acc.to(Out.dtype.element_ty))
    tl.store(Lse + off_hz * seqlen_q + offs_m, lse)

# config = {"BLOCK_M": 32, "BLOCK_N": 16, "HEAD_DIM": 256, "arch": "sm_90", "causal": true, "dtype": "fp16", "num_stages": 3, "num_warps": 4}
# arch = sm_90


// ===== COMPILED SASS (sm_90a) =====

	.target	sm_90a

	.elftype	@"ET_EXEC"


//--------------------- .note.nv.tkinfo           --------------------------
	.section	.note.nv.tkinfo,"",@"SHT_NOTE"
	.sectionflags	@"SHF_NOTE_NV_TKINFO"
	.tkinfo
        /*0018*/ 	.word	0x00000002
        /*0030*/ 	.string	""
        /*0030*/ 	.string	"ptxas"
        /*0030*/ 	.string	"Cuda compilation tools, release 13.0, V13.0.88"
        /*0030*/ 	.string	"Build cuda_13.0.r13.0/compiler.36424714_0"
        /*0030*/ 	.string	"-v  -suppress-debug-info  -lineinfo  -arch sm_90a "



//--------------------- .note.nv.cuinfo           --------------------------
	.section	.note.nv.cuinfo,"",@"SHT_NOTE"
	.sectionflags	@"SHF_NOTE_NV_CUINFO"
        /*0018*/ 	.short	0x0002
        /*001a*/ 	.short	0x005a
        /*001c*/ 	.short	0x0082
	.zero		2


//--------------------- .nv.info                  --------------------------
	.section	.nv.info,"",@"SHT_CUDA_INFO"
	.align	4


	//----- nvinfo : EIATTR_REGCOUNT
	.align		4
        /*0000*/ 	.byte	0x04, 0x2f
        /*0002*/ 	.short	(.L_2 - .L_1)
	.align		4
.L_1:
        /*0004*/ 	.word	index@(attn_fwd)
        /*0008*/ 	.word	0x000000ff


	//----- nvinfo : EIATTR_FRAME_SIZE
	.align		4
.L_2:
        /*000c*/ 	.byte	0x04, 0x11
        /*000e*/ 	.short	(.L_4 - .L_3)
	.align		4
.L_3:
        /*0010*/ 	.word	index@(attn_fwd)
        /*0014*/ 	.word	0x00000028


	//----- nvinfo : EIATTR_MIN_STACK_SIZE
	.align		4
.L_4:
        /*0018*/ 	.byte	0x04, 0x12
        /*001a*/ 	.short	(.L_6 - .L_5)
	.align		4
.L_5:
        /*001c*/ 	.word	index@(attn_fwd)
        /*0020*/ 	.word	0x00000028
.L_6:


//--------------------- .nv.compat                --------------------------
	.section	.nv.compat,"",@"SHT_CUDA_COMPAT_INFO"
	.align	4
        /*0000*/ 	.byte	0x02, 0x09, 0x01, 0x00, 0x02, 0x02, 0x01, 0x00, 0x02, 0x05, 0x05, 0x00, 0x03, 0x07, 0x01, 0x01
        /*0010*/ 	.byte	0x02, 0x03, 0x00, 0x00, 0x02, 0x06, 0x01, 0x00, 0x04, 0x0b, 0x08, 0x00, 0x00, 0x00, 0x00, 0x00
        /*0020*/ 	.byte	0x00, 0x00, 0x00, 0x00


//--------------------- .nv.info.attn_fwd         --------------------------
	.section	.nv.info.attn_fwd,"",@"SHT_CUDA_INFO"
	.sectionflags	@""
	.align	4


	//----- nvinfo : EIATTR_CUDA_API_VERSION
	.align		4
        /*0000*/ 	.byte	0x04, 0x37
        /*0002*/ 	.short	(.L_8 - .L_7)
.L_7:
        /*0004*/ 	.word	0x00000082


	//----- nvinfo : EIATTR_KPARAM_INFO
	.align		4
.L_8:
        /*0008*/ 	.byte	0x04, 0x17
        /*000a*/ 	.short	(.L_10 - .L_9)
.L_9:
        /*000c*/ 	.word	0x00000000
        /*0010*/ 	.short	0x0019
        /*0012*/ 	.short	0x0080
        /*0014*/ 	.byte	0x00, 0xf4, 0x21, 0x00


	//----- nvinfo : EIATTR_KPARAM_INFO
	.align		4
.L_10:
        /*0018*/ 	.byte	0x04, 0x17
        /*001a*/ 	.short	(.L_12 - .L_11)
.L_11:
        /*001c*/ 	.word	0x00000000
        /*0020*/ 	.short	0x0018
        /*0022*/ 	.short	0x0078
        /*0024*/ 	.byte	0x00, 0xf4, 0x21, 0x00


	//----- nvinfo : EIATTR_KPARAM_INFO
	.align		4
.L_12:
        /*0028*/ 	.byte	0x04, 0x17
        /*002a*/ 	.short	(.L_14 - .L_13)
.L_13:
        /*002c*/ 	.word	0x00000000
        /*0030*/ 	.short	0x0017
        /*0032*/ 	.short	0x0070
        /*0034*/ 	.byte	0x00, 0xf0, 0x11, 0x00


	//----- nvinfo : EIATTR_KPARAM_INFO
	.align		4
.L_14:
        /*0038*/ 	.byte	0x04, 0x17
        /*003a*/ 	.short	(.L_16 - .L_15)
.L_15:
        /*003c*/ 	.word	0x00000000
        /*0040*/ 	.short	0x0016
        /*0042*/ 	.short	0x006c
        /*0044*/ 	.byte	0x00, 0xf0, 0x11, 0x00


	//----- nvinfo : EIATTR_KPARAM_INFO
	.align		4
.L_16:
        /*0048*/ 	.byte	0x04, 0x17
        /*004a*/ 	.short	(.L_18 - .L_17)
.L_17:
        /*004c*/ 	.word	0x00000000
        /*0050*/ 	.short	0x0015
        /*0052*/ 	.short	0x0068
        /*0054*/ 	.byte	0x00, 0xf0, 0x11, 0x00


	//----- nvinfo : EIATTR_KPARAM_INFO
	.align		4
.L_18:
        /*0058*/ 	.byte	0x04, 0x17
        /*005a*/ 	.short	(.L_20 - .L_19)
.L_19:
        /*005c*/ 	.word	0x00000000
        /*0060*/ 	.short	0x0014
        /*0062*/ 	.short	0x0064
        /*0064*/ 	.byte	0x00, 0xf0, 0x11, 0x00


	//----- nvinfo : EIATTR_KPARAM_INFO
	.align		4
.L_20:
        /*0068*/ 	.byte	0x04, 0x17
        /*006a*/ 	.short	(.L_22 - .L_21)
.L_21:
        /*006c*/ 	.word	0x00000000
        /*0070*/ 	.short	0x0013
        /*0072*/ 	.short	0x0060
        /*0074*/ 	.byte	0x00, 0xf0, 0x11, 0x00


	//----- nvinfo : EIATTR_KPARAM_INFO
	.align		4
.L_22:
        /*0078*/ 	.byte	0x04, 0x17
        /*007a*/ 	.short	(.L_24 - .L_23)
.L_23:
        /*007c*/ 	.word	0x00000000
        /*0080*/ 	.short	0x0012
        /*0082*/ 	.short	0x005c
        /*0084*/ 	.byte	0x00, 0xf0, 0x11, 0x00


	//----- nvinfo : EIATTR_KPARAM_INFO
	.align		4
.L_24:
        /*0088*/ 	.byte	0x04, 0x17
        /*008a*/ 	.short	(.L_26 - .L_25)
.L_25:
        /*008c*/ 	.word	0x00000000
        /*0090*/ 	.short	0x0011
        /*0092*/ 	.short	0x0058
        /*0094*/ 	.byte	0x00, 0xf0, 0x11, 0x00


	//----- nvinfo : EIATTR_KPARAM_INFO
	.align		4
.L_26:
        /*0098*/ 	.byte	0x04, 0x17
        /*009a*/ 	.short	(.L_28 - .L_27)
.L_27:
        /*009c*/ 	.word	0x00000000
        /*00a0*/ 	.short	0x0010
        /*00a2*/ 	.short	0x0054
        /*00a4*/ 	.byte	0x00, 0xf0, 0x11, 0x00


	//----- nvinfo : EIATTR_KPARAM_INFO
	.align		4
.L_28:
        /*00a8*/ 	.byte	0x04, 0x17
        /*00aa*/ 	.short	(.L_30 - .L_29)
.L_29:
        /*00ac*/ 	.word	0x00000000
        /*00b0*/ 	.short	0x000f
        /*00b2*/ 	.short	0x0050
        /*00b4*/ 	.byte	0x00, 0xf0, 0x11, 0x00


	//----- nvinfo : EIATTR_KPARAM_INFO
	.align		4
.L_30:
        /*00b8*/ 	.byte	0x04, 0x17
        /*00ba*/ 	.short	(.L_32 - .L_31)
.L_31:
        /*00bc*/ 	.word	0x00000000
        /*00c0*/ 	.short	0x000e
        /*00c2*/ 	.short	0x004c
        /*00c4*/ 	.byte	0x00, 0xf0, 0x11, 0x00


	//----- nvinfo : EIATTR_KPARAM_INFO
	.align		4
.L_32:
        /*00c8*/ 	.byte	0x04, 0x17
        /*00ca*/ 	.short	(.L_34 - .L_33)
.L_33:
        /*00cc*/ 	.word	0x00000000
        /*00d0*/ 	.short	0x000d
        /*00d2*/ 	.short	0x0048
        /*00d4*/ 	.byte	0x00, 0xf0, 0x11, 0x00


	//----- nvinfo : EIATTR_KPARAM_INFO
	.align		4
.L_34:
        /*00d8*/ 	.byte	0x04, 0x17
        /*00da*/ 	.short	(.L_36 - .L_35)
.L_35:
        /*00dc*/ 	.word	0x00000000
        /*00e0*/ 	.short	0x000c
        /*00e2*/ 	.short	0x0044
        /*00e4*/ 	.byte	0x00, 0xf0, 0x11, 0x00


	//----- nvinfo : EIATTR_KPARAM_INFO
	.align		4
.L_36:
        /*00e8*/ 	.byte	0x04, 0x17
        /*00ea*/ 	.short	(.L_38 - .L_37)
.L_37:
        /*00ec*/ 	.word	0x00000000
        /*00f0*/ 	.short	0x000b
        /*00f2*/ 	.short	0x0040
        /*00f4*/ 	.byte	0x00, 0xf0, 0x11, 0x00


	//----- nvinfo : EIATTR_KPARAM_INFO
	.align		4
.L_38:
        /*00f8*/ 	.byte	0x04, 0x17
        /*00fa*/ 	.short	(.L_40 - .L_39)
.L_39:
        /*00fc*/ 	.word	0x00000000
        /*0100*/ 	.short	0x000a
        /*0102*/ 	.short	0x003c
        /*0104*/ 	.byte	0x00, 0xf0, 0x11, 0x00


	//----- nvinfo : EIATTR_KPARAM_INFO
	.align		4
.L_40:
        /*0108*/ 	.byte	0x04, 0x17
        /*010a*/ 	.short	(.L_42 - .L_41)
.L_41:
        /*010c*/ 	.word	0x00000000
        /*0110*/ 	.short	0x0009
        /*0112*/ 	.short	0x0038
        /*0114*/ 	.byte	0x00, 0xf0, 0x11, 0x00


	//----- nvinfo : EIATTR_KPARAM_INFO
	.align		4
.L_42:
        /*0118*/ 	.byte	0x04, 0x17
        /*011a*/ 	.short	(.L_44 - .L_43)
.L_43:
        /*011c*/ 	.word	0x00000000
        /*0120*/ 	.short	0x0008
        /*0122*/ 	.short	0x0034
        /*0124*/ 	.byte	0x00, 0xf0, 0x11, 0x00


	//----- nvinfo : EIATTR_KPARAM_INFO
	.align		4
.L_44:
        /*0128*/ 	.byte	0x04, 0x17
        /*012a*/ 	.short	(.L_46 - .L_45)
.L_45:
        /*012c*/ 	.word	0x00000000
        /*0130*/ 	.short	0x0007
        /*0132*/ 	.short	0x0030
        /*0134*/ 	.byte	0x00, 0xf0, 0x11, 0x00


	//----- nvinfo : EIATTR_KPARAM_INFO
	.align		4
.L_46:
        /*0138*/ 	.byte	0x04, 0x17
        /*013a*/ 	.short	(.L_48 - .L_47)
.L_47:
        /*013c*/ 	.word	0x00000000
        /*0140*/ 	.short	0x0006
        /*0142*/ 	.short	0x002c
        /*0144*/ 	.byte	0x00, 0xf0, 0x11, 0x00


	//----- nvinfo : EIATTR_KPARAM_INFO
	.align		4
.L_48:
        /*0148*/ 	.byte	0x04, 0x17
        /*014a*/ 	.short	(.L_50 - .L_49)
.L_49:
        /*014c*/ 	.word	0x00000000
        /*0150*/ 	.short	0x0005
        /*0152*/ 	.short	0x0028
        /*0154*/ 	.byte	0x00, 0xf0, 0x11, 0x00


	//----- nvinfo : EIATTR_KPARAM_INFO
	.align		4
.L_50:
        /*0158*/ 	.byte	0x04, 0x17
        /*015a*/ 	.short	(.L_52 - .L_51)
.L_51:
        /*015c*/ 	.word	0x00000000
        /*0160*/ 	.short	0x0004
        /*0162*/ 	.short	0x0020
        /*0164*/ 	.byte	0x00, 0xf4, 0x21, 0x00


	//----- nvinfo : EIATTR_KPARAM_INFO
	.align		4
.L_52:
        /*0168*/ 	.byte	0x04, 0x17
        /*016a*/ 	.short	(.L_54 - .L_53)
.L_53:
        /*016c*/ 	.word	0x00000000
        /*0170*/ 	.short	0x0003
        /*0172*/ 	.short	0x0018
        /*0174*/ 	.byte	0x00, 0xf4, 0x21, 0x00


	//----- nvinfo : EIATTR_KPARAM_INFO
	.align		4
.L_54:
        /*0178*/ 	.byte	0x04, 0x17
        /*017a*/ 	.short	(.L_56 - .L_55)
.L_55:
        /*017c*/ 	.word	0x00000000
        /*0180*/ 	.short	0x0002
        /*0182*/ 	.short	0x0010
        /*0184*/ 	.byte	0x00, 0xf4, 0x21, 0x00


	//----- nvinfo : EIATTR_KPARAM_INFO
	.align		4
.L_56:
        /*0188*/ 	.byte	0x04, 0x17
        /*018a*/ 	.short	(.L_58 - .L_57)
.L_57:
        /*018c*/ 	.word	0x00000000
        /*0190*/ 	.short	0x0001
        /*0192*/ 	.short	0x0008
        /*0194*/ 	.byte	0x00, 0xf4, 0x21, 0x00


	//----- nvinfo : EIATTR_KPARAM_INFO
	.align		4
.L_58:
        /*0198*/ 	.byte	0x04, 0x17
        /*019a*/ 	.short	(.L_60 - .L_59)
.L_59:
        /*019c*/ 	.word	0x00000000
        /*01a0*/ 	.short	0x0000
        /*01a2*/ 	.short	0x0000
        /*01a4*/ 	.byte	0x00, 0xf4, 0x21, 0x00


	//----- nvinfo : EIATTR_SPARSE_MMA_MASK
	.align		4
.L_60:
        /*01a8*/ 	.byte	0x03, 0x50
        /*01aa*/ 	.short	0x0000


	//----- nvinfo : EIATTR_MAXREG_COUNT
	.align		4
        /*01ac*/ 	.byte	0x03, 0x1b
        /*01ae*/ 	.short	0x00ff


	//----- nvinfo : EIATTR_NUM_BARRIERS
	.align		4
        /*01b0*/ 	.byte	0x02, 0x4c
        /*01b2*/ 	.byte	0x01
	.zero		1


	//----- nvinfo : EIATTR_ANNOTATIONS
	.align		4
        /*01b4*/ 	.byte	0x04, 0x55
        /*01b6*/ 	.short	(.L_62 - .L_61)


	//   ....[0]....
.L_61:
        /*01b8*/ 	.word	0x00000001
        /*01bc*/ 	.byte	0xd0, 0x25, 0x00, 0x00, 0x01, 0x00, 0x00, 0x00, 0x10, 0x26, 0x00, 0x00, 0x01, 0x00, 0x00, 0x00
        /*01cc*/ 	.byte	0x30, 0x26, 0x00, 0x00, 0x01, 0x00, 0x00, 0x00, 0x50, 0x26, 0x00, 0x00, 0x01, 0x00, 0x00, 0x00
        /*01dc*/ 	.byte	0x70, 0x26, 0x00, 0x00, 0x01, 0x00, 0x00, 0x00, 0x30, 0x27, 0x00, 0x00, 0x01, 0x00, 0x00, 0x00
        /*01ec*/ 	.byte	0x40, 0x27, 0x00, 0x00, 0x01, 0x00, 0x00, 0x00, 0x50, 0x27, 0x00, 0x00, 0x01, 0x00, 0x00, 0x00
        /*01fc*/ 	.byte	0x60, 0x27, 0x00, 0x00, 0x01, 0x00, 0x00, 0x00, 0x70, 0x27, 0x00, 0x00


	//----- nvinfo : EIATTR_MERCURY_ISA_VERSION
	.align		4
.L_62:
        /*0208*/ 	.byte	0x03, 0x5f
        /*020a*/ 	.short	0x0101


	//----- nvinfo : EIATTR_COOP_GROUP_MASK_REGIDS
	.align		4
        /*020c*/ 	.byte	0x04, 0x29
        /*020e*/ 	.short	(.L_64 - .L_63)


	//   ....[0]....
.L_63:
        /*0210*/ 	.word	0xffffffff


	//   ....[1]....
        /*0214*/ 	.word	0xffffffff


	//   ....[2]....
        /*0218*/ 	.word	0xffffffff


	//   ....[3]....
        /*021c*/ 	.word	0xffffffff


	//   ....[4]....
        /*0220*/ 	.word	0xffffffff


	//   ....[5]....
        /*0224*/ 	.word	0xffffffff


	//   ....[6]....
        /*0228*/ 	.word	0xffffffff


	//   ....[7]....
        /*022c*/ 	.word	0xffffffff


	//   ....[8]....
        /*0230*/ 	.word	0xffffffff


	//   ....[9]....
        /*0234*/ 	.word	0xffffffff


	//   ....[10]....
        /*0238*/ 	.word	0xffffffff


	//   ....[11]....
        /*023c*/ 	.word	0xffffffff


	//   ....[12]....
        /*0240*/ 	.word	0xffffffff


	//   ....[13]....
        /*0244*/ 	.word	0xffffffff


	//   ....[14]....
        /*0248*/ 	.word	0xffffffff


	//   ....[15]....
        /*024c*/ 	.word	0xffffffff


	//   ....[16]....
        /*0250*/ 	.word	0xffffffff


	//   ....[17]....
        /*0254*/ 	.word	0xffffffff


	//----- nvinfo : EIATTR_COOP_GROUP_INSTR_OFFSETS
	.align		4
.L_64:
        /*0258*/ 	.byte	0x04, 0x28
        /*025a*/ 	.short	(.L_66 - .L_65)


	//   ....[0]....
.L_65:
        /*025c*/ 	.word	0x00003690


	//   ....[1]....
        /*0260*/ 	.word	0x000036c0


	//   ....[2]....
        /*0264*/ 	.word	0x00003710


	//   ....[3]....
        /*0268*/ 	.word	0x00003720


	//   ....[4]....
        /*026c*/ 	.word	0x00003750


	//   ....[5]....
        /*0270*/ 	.word	0x00003760


	//   ....[6]....
        /*0274*/ 	.word	0x00003790


	//   ....[7]....
        /*0278*/ 	.word	0x000037a0


	//   ....[8]....
        /*027c*/ 	.word	0x00003960


	//   ....[9]....
        /*0280*/ 	.word	0x00003bd0


	//   ....[10]....
        /*0284*/ 	.word	0x00003be0


	//   ....[11]....
        /*0288*/ 	.word	0x00003c00


	//   ....[12]....
        /*028c*/ 	.word	0x00003c10


	//   ....[13]....
        /*0290*/ 	.word	0x00003c40


	//   ....[14]....
        /*0294*/ 	.word	0x00003c70


	//   ....[15]....
        /*0298*/ 	.word	0x00003c80


	//   ....[16]....
        /*029c*/ 	.word	0x00003c90


	//   ....[17]....
        /*02a0*/ 	.word	0x00003d50


	//----- nvinfo : EIATTR_EXIT_INSTR_OFFSETS
	.align		4
.L_66:
        /*02a4*/ 	.byte	0x04, 0x1c
        /*02a6*/ 	.short	(.L_68 - .L_67)


	//   ....[0]....
.L_67:
        /*02a8*/ 	.word	0x00007be0


	//   ....[1]....
        /*02ac*/ 	.word	0x00007c10


	//----- nvinfo : EIATTR_REQNTID
	.align		4
.L_68:
        /*02b0*/ 	.byte	0x04, 0x10
        /*02b2*/ 	.short	(.L_70 - .L_69)
.L_69:
        /*02b4*/ 	.word	0x00000080
        /*02b8*/ 	.word	0x00000001
        /*02bc*/ 	.word	0x00000001


	//----- nvinfo : EIATTR_CBANK_PARAM_SIZE
	.align		4
.L_70:
        /*02c0*/ 	.byte	0x03, 0x19
        /*02c2*/ 	.short	0x0088


	//----- nvinfo : EIATTR_PARAM_CBANK
	.align		4
        /*02c4*/ 	.byte	0x04, 0x0a
        /*02c6*/ 	.short	(.L_72 - .L_71)
	.align		4
.L_71:
        /*02c8*/ 	.word	index@(.nv.constant0.attn_fwd)
        /*02cc*/ 	.short	0x0210
        /*02ce*/ 	.short	0x0088


	//----- nvinfo : EIATTR_SW_WAR
	.align		4
.L_72:
        /*02d0*/ 	.byte	0x04, 0x36
        /*02d2*/ 	.short	(.L_74 - .L_73)
.L_73:
        /*02d4*/ 	.word	0x00000008
.L_74:


//--------------------- .nv.callgraph             --------------------------
	.section	.nv.callgraph,"",@"SHT_CUDA_CALLGRAPH"
	.align	4
	.sectionentsize	8
	.align		4
        /*0000*/ 	.word	0x00000000
	.align		4
        /*0004*/ 	.word	0xffffffff
	.align		4
        /*0008*/ 	.word	0x00000000
	.align		4
        /*000c*/ 	.word	0xfffffffe
	.align		4
        /*0010*/ 	.word	0x00000000
	.align		4
        /*0014*/ 	.word	0xfffffffd
	.align		4
        /*0018*/ 	.word	0x00000000
	.align		4
        /*001c*/ 	.word	0xfffffffc


//--------------------- .nv.constant4             --------------------------
	.section	.nv.constant4,"a",@progbits
	.align	8
	.align		8
.nv.constant4:
        /*0000*/ 	.dword	_$_str


//--------------------- .text.attn_fwd            --------------------------
	.section	.text.attn_fwd,"ax",@progbits
	.align	128
        .global         attn_fwd
        .type           attn_fwd,@function
        .size           attn_fwd,(.L_x_3 - attn_fwd)
        .other          attn_fwd,@"STO_CUDA_ENTRY STV_DEFAULT"
attn_fwd:
.text.attn_fwd:
[----:B------:R-:W0:Y:S01]  /*0000*/  LDC R1, c[0x0][0x28] ;  /* 0x00000a00ff017b82 */ /* 0x000e220000000800 */
[----:B------:R-:W1:Y:S07]  /*0010*/  S2R R182, SR_CTAID.X ;  /* 0x0000000000b67919 */ /* 0x000e6e0000002500 */
[----:B------:R-:W2:Y:S01]  /*0020*/  S2UR UR7, SR_CTAID.Y ;  /* 0x00000000000779c3 */ /* 0x000ea20000002600 */
[----:B------:R-:W-:Y:S01]  /*0030*/  ULDC.64 UR4, c[0x0][0x240] ;  /* 0x0000900000047ab9 */ /* 0x000fe20000000a00 */
[----:B------:R-:W-:Y:S01]  /*0040*/  ULDC.64 UR10, c[0x0][0x208] ;  /* 0x00008200000a7ab9 */ /* 0x000fe20000000a00 */
[----:B------:R-:W3:Y:S01]  /*0050*/  S2R R247, SR_TID.X ;  /* 0x0000000000f77919 */ /* 0x000ee20000002100 */
[----:B0-----:R-:W-:-:S04]  /*0060*/  VIADD R1, R1, 0xffffffd8 ;  /* 0xffffffd801017836 */ /* 0x001fc80000000000 */
[----:B------:R-:W0:Y:S08]  /*0070*/  LDC R4, c[0x0][0x248] ;  /* 0x00009200ff047b82 */ /* 0x000e300000000800 */
[----:B------:R-:W4:Y:S01]  /*0080*/  LDC.64 R8, c[0x0][0x210] ;  /* 0x00008400ff087b82 */ /* 0x000f220000000a00 */
[----:B--2---:R-:W-:-:S04]  /*0090*/  UIMAD UR4, UR7, UR4, URZ ;  /* 0x00000004070472a4 */ /* 0x004fc8000f8e023f */
[----:B------:R-:W-:Y:S01]  /*00a0*/  USHF.L.U32 UR6, UR4, 0x1, URZ ;  /* 0x0000000104067899 */ /* 0x000fe2000800063f */
[----:B-1----:R-:W-:Y:S01]  /*00b0*/  IMAD.SHL.U32 R182, R182, 0x20, RZ ;  /* 0x00000020b6b67824 */ /* 0x002fe200078e00ff */
[----:B---3--:R-:W-:-:S04]  /*00c0*/  SHF.R.U32.HI R3, RZ, 0x5, R247 ;  /* 0x00000005ff037819 */ /* 0x008fc800000116f7 */
[----:B------:R-:W-:Y:S02]  /*00d0*/  LOP3.LUT R0, R182, 0x1f, R247, 0xf8, !PT ;  /* 0x0000001fb6007812 */ /* 0x000fe400078ef8f7 */
[----:B------:R-:W-:-:S03]  /*00e0*/  SGXT.U32 R3, R3, 0x2 ;  /* 0x000000020303781a */ /* 0x000fc60000000000 */
[----:B------:R-:W-:Y:S01]  /*00f0*/  IMAD R0, R0, UR5, RZ ;  /* 0x0000000500007c24 */ /* 0x000fe2000f8e02ff */
[----:B------:R-:W-:Y:S01]  /*0100*/  UIMAD.WIDE UR4, UR4, 0x2, URZ ;  /* 0x00000002040478a5 */ /* 0x000fe2000f8e023f */
[----:B0-----:R-:W-:Y:S02]  /*0110*/  IMAD R5, R3, R4, RZ ;  /* 0x0000000403057224 */ /* 0x001fe400078e02ff */
[C---:B------:R-:W-:Y:S02]  /*0120*/  IMAD.SHL.U32 R3, R0.reuse, 0x2, RZ ;  /* 0x0000000200037824 */ /* 0x040fe400078e00ff */
[----:B------:R-:W-:-:S03]  /*0130*/  IMAD.HI R0, R0, 0x2, RZ ;  /* 0x0000000200007827 */ /* 0x000fc600078e02ff */
[----:B----4-:R-:W-:Y:S01]  /*0140*/  IADD3 R2, P0, P1, R3, UR6, R8 ;  /* 0x0000000603027c10 */ /* 0x010fe2000f91e008 */
[----:B------:R-:W-:-:S03]  /*0150*/  IMAD R7, R4, 0x4, R5 ;  /* 0x0000000404077824 */ /* 0x000fc600078e0205 */
[----:B------:R-:W-:Y:S02]  /*0160*/  IADD3.X R0, R0, UR5, R9, P0, P1 ;  /* 0x0000000500007c10 */ /* 0x000fe400087e2409 */
[C---:B------:R-:W-:Y:S02]  /*0170*/  LEA R8, P0, R5.reuse, R2, 0x1 ;  /* 0x0000000205087211 */ /* 0x040fe400078008ff */
[C---:B------:R-:W-:Y:S02]  /*0180*/  LEA R3, R4.reuse, R7, 0x2 ;  /* 0x0000000704037211 */ /* 0x040fe400078e10ff */
[----:B------:R-:W-:Y:S02]  /*0190*/  LEA.HI.X.SX32 R9, R5, R0, 0x1, P0 ;  /* 0x0000000005097211 */ /* 0x000fe400000f0eff */
[-C--:B------:R-:W-:Y:S01]  /*01a0*/  LEA R10, P0, R7, R2.reuse, 0x1 ;  /* 0x00000002070a7211 */ /* 0x080fe200078008ff */
[----:B------:R-:W-:Y:S01]  /*01b0*/  IMAD R15, R4, 0x4, R3 ;  /* 0x00000004040f7824 */ /* 0x000fe200078e0203 */
[----:B------:R-:W-:-:S02]  /*01c0*/  LEA R12, P1, R3, R2, 0x1 ;  /* 0x00000002030c7211 */ /* 0x000fc400078208ff */
[----:B------:R-:W-:Y:S01]  /*01d0*/  LEA.HI.X.SX32 R11, R7, R0, 0x1, P0 ;  /* 0x00000000070b7211 */ /* 0x000fe200000f0eff */
[C---:B------:R-:W-:Y:S01]  /*01e0*/  IMAD R7, R4.reuse, 0x4, R15 ;  /* 0x0000000404077824 */ /* 0x040fe200078e020f */
[----:B------:R-:W-:Y:S02]  /*01f0*/  LEA R14, P0, R15, R2, 0x1 ;  /* 0x000000020f0e7211 */ /* 0x000fe400078008ff */
[-C--:B------:R-:W-:Y:S01]  /*0200*/  LEA.HI.X.SX32 R13, R3, R0.reuse, 0x1, P1 ;  /* 0x00000000030d7211 */ /* 0x080fe200008f0eff */
[C---:B------:R-:W-:Y:S01]  /*0210*/  IMAD R19, R4.reuse, 0x4, R7 ;  /* 0x0000000404137824 */ /* 0x040fe200078e0207 */
[----:B------:R-:W-:Y:S01]  /*0220*/  LEA.HI.X.SX32 R15, R15, R0, 0x1, P0 ;  /* 0x000000000f0f7211 */ /* 0x000fe200000f0eff */
[----:B------:R0:W2:Y:S02]  /*0230*/  LDG.E.U16 R3, desc[UR10][R8.64] ;  /* 0x0000000a08037981 */ /* 0x0000a4000c1e1500 */
[C---:B------:R-:W-:Y:S01]  /*0240*/  IMAD R21, R4.reuse, 0x4, R19 ;  /* 0x0000000404157824 */ /* 0x040fe200078e0213 */
[C---:B------:R-:W-:Y:S01]  /*0250*/  LEA R16, P0, R7.reuse, R2, 0x1 ;  /* 0x0000000207107211 */ /* 0x040fe200078008ff */
[----:B------:R1:W3:Y:S03]  /*0260*/  LDG.E.U16 R6, desc[UR10][R10.64] ;  /* 0x0000000a0a067981 */ /* 0x0002e6000c1e1500 */
[----:B------:R-:W-:Y:S01]  /*0270*/  LEA R23, R4, R21, 0x2 ;  /* 0x0000001504177211 */ /* 0x000fe200078e10ff */
[----:B------:R4:W5:Y:S01]  /*0280*/  LDG.E.U16 R5, desc[UR10][R12.64] ;  /* 0x0000000a0c057981 */ /* 0x000962000c1e1500 */
[----:B------:R-:W-:-:S02]  /*0290*/  LEA.HI.X.SX32 R17, R7, R0, 0x1, P0 ;  /* 0x0000000007117211 */ /* 0x000fc400000f0eff */
[C---:B0-----:R-:W-:Y:S01]  /*02a0*/  LEA R8, P0, R19.reuse, R2, 0x1 ;  /* 0x0000000213087211 */ /* 0x041fe200078008ff */
[----:B------:R0:W3:Y:S01]  /*02b0*/  LDG.E.U16 R7, desc[UR10][R14.64] ;  /* 0x0000000a0e077981 */ /* 0x0000e2000c1e1500 */
[C---:B-1----:R-:W-:Y:S02]  /*02c0*/  IMAD R11, R4.reuse, 0x4, R23 ;  /* 0x00000004040b7824 */ /* 0x042fe400078e0217 */
[----:B------:R-:W-:Y:S01]  /*02d0*/  LEA.HI.X.SX32 R9, R19, R0, 0x1, P0 ;  /* 0x0000000013097211 */ /* 0x000fe200000f0eff */
[----:B------:R-:W3:Y:S01]  /*02e0*/  LDG.E.U16 R24, desc[UR10][R16.64] ;  /* 0x0000000a10187981 */ /* 0x000ee2000c1e1500 */
[-C--:B------:R-:W-:Y:S02]  /*02f0*/  LEA R18, P1, R21, R2.reuse, 0x1 ;  /* 0x0000000215127211 */ /* 0x080fe400078208ff */
[----:B----4-:R-:W-:Y:S01]  /*0300*/  LEA R12, P0, R23, R2, 0x1 ;  /* 0x00000002170c7211 */ /* 0x010fe200078008ff */
[----:B------:R1:W4:Y:S01]  /*0310*/  LDG.E.U16 R26, desc[UR10][R8.64] ;  /* 0x0000000a081a7981 */ /* 0x000322000c1e1500 */
[----:B0-----:R-:W-:Y:S01]  /*0320*/  IMAD R15, R4, 0x4, R11 ;  /* 0x00000004040f7824 */ /* 0x001fe200078e020b */
[----:B------:R-:W-:-:S02]  /*0330*/  LEA.HI.X.SX32 R19, R21, R0, 0x1, P1 ;  /* 0x0000000015137211 */ /* 0x000fc400008f0eff */
[----:B------:R-:W-:Y:S01]  /*0340*/  LEA.HI.X.SX32 R13, R23, R0, 0x1, P0 ;  /* 0x00000000170d7211 */ /* 0x000fe200000f0eff */
[C---:B------:R-:W-:Y:S01]  /*0350*/  IMAD R21, R4.reuse, 0x4, R15 ;  /* 0x0000000404157824 */ /* 0x040fe200078e020f */
[C---:B------:R-:W-:Y:S01]  /*0360*/  LEA R10, P0, R11.reuse, R2, 0x1 ;  /* 0x000000020b0a7211 */ /* 0x040fe200078008ff */
[----:B------:R0:W4:Y:S03]  /*0370*/  LDG.E.U16 R28, desc[UR10][R18.64] ;  /* 0x0000000a121c7981 */ /* 0x000126000c1e1500 */
[----:B------:R-:W-:Y:S01]  /*0380*/  LEA.HI.X.SX32 R11, R11, R0, 0x1, P0 ;  /* 0x000000000b0b7211 */ /* 0x000fe200000f0eff */
[----:B------:R0:W4:Y:S01]  /*0390*/  LDG.E.U16 R30, desc[UR10][R12.64] ;  /* 0x0000000a0c1e7981 */ /* 0x000122000c1e1500 */
[C---:B------:R-:W-:Y:S02]  /*03a0*/  LEA R14, P0, R15.reuse, R2, 0x1 ;  /* 0x000000020f0e7211 */ /* 0x040fe400078008ff */
[----:B------:R-:W-:Y:S01]  /*03b0*/  LEA R23, R4, R21, 0x2 ;  /* 0x0000001504177211 */ /* 0x000fe200078e10ff */
[----:B------:R0:W4:Y:S01]  /*03c0*/  LDG.E.U16 R32, desc[UR10][R10.64] ;  /* 0x0000000a0a207981 */ /* 0x000122000c1e1500 */
[----:B------:R-:W-:-:S02]  /*03d0*/  LEA.HI.X.SX32 R15, R15, R0, 0x1, P0 ;  /* 0x000000000f0f7211 */ /* 0x000fc400000f0eff */
[-C--:B-1----:R-:W-:Y:S01]  /*03e0*/  LEA R8, P0, R23, R2.reuse, 0x1 ;  /* 0x0000000217087211 */ /* 0x082fe200078008ff */
[C---:B0-----:R-:W-:Y:S01]  /*03f0*/  IMAD R19, R4.reuse, 0x4, R23 ;  /* 0x0000000404137824 */ /* 0x041fe200078e0217 */
[----:B------:R-:W-:Y:S01]  /*0400*/  LEA R16, P1, R21, R2, 0x1 ;  /* 0x0000000215107211 */ /* 0x000fe200078208ff */
[----:B------:R0:W4:Y:S01]  /*0410*/  LDG.E.U16 R34, desc[UR10][R14.64] ;  /* 0x0000000a0e227981 */ /* 0x000122000c1e1500 */
[-C--:B------:R-:W-:Y:S02]  /*0420*/  LEA.HI.X.SX32 R9, R23, R0.reuse, 0x1, P0 ;  /* 0x0000000017097211 */ /* 0x080fe400000f0eff */
[----:B------:R-:W-:Y:S01]  /*0430*/  LEA.HI.X.SX32 R17, R21, R0, 0x1, P1 ;  /* 0x0000000015117211 */ /* 0x000fe200008f0eff */
[C---:B------:R-:W-:Y:S01]  /*0440*/  IMAD R21, R4.reuse, 0x4, R19 ;  /* 0x0000000404157824 */ /* 0x040fe200078e0213 */
[C---:B------:R-:W-:Y:S01]  /*0450*/  LEA R12, P0, R19.reuse, R2, 0x1 ;  /* 0x00000002130c7211 */ /* 0x040fe200078008ff */
[----:B------:R-:W4:Y:S03]  /*0460*/  LDG.E.U16 R38, desc[UR10][R8.64] ;  /* 0x0000000a08267981 */ /* 0x000f26000c1e1500 */
[----:B------:R-:W-:Y:S01]  /*0470*/  LEA.HI.X.SX32 R13, R19, R0, 0x1, P0 ;  /* 0x00000000130d7211 */ /* 0x000fe200000f0eff */
[C---:B------:R-:W-:Y:S01]  /*0480*/  IMAD R19, R4.reuse, 0x4, R21 ;  /* 0x0000000404137824 */ /* 0x040fe200078e0215 */
[C---:B------:R-:W-:Y:S01]  /*0490*/  LEA R10, P0, R21.reuse, R2, 0x1 ;  /* 0x00000002150a7211 */ /* 0x040fe200078008ff */
[----:B------:R1:W4:Y:S03]  /*04a0*/  LDG.E.U16 R36, desc[UR10][R16.64] ;  /* 0x0000000a10247981 */ /* 0x000326000c1e1500 */
[----:B------:R-:W-:Y:S01]  /*04b0*/  LEA R23, R4, R19, 0x2 ;  /* 0x0000001304177211 */ /* 0x000fe200078e10ff */
[----:B------:R1:W4:Y:S01]  /*04c0*/  LDG.E.U16 R40, desc[UR10][R12.64] ;  /* 0x0000000a0c287981 */ /* 0x000322000c1e1500 */
[----:B------:R-:W-:-:S02]  /*04d0*/  LEA.HI.X.SX32 R11, R21, R0, 0x1, P0 ;  /* 0x00000000150b7211 */ /* 0x000fc400000f0eff */
[----:B0-----:R-:W-:Y:S01]  /*04e0*/  LEA R14, P0, R23, R2, 0x1 ;  /* 0x00000002170e7211 */ /* 0x001fe200078008ff */
[----:B-1----:R-:W-:-:S03]  /*04f0*/  IMAD R17, R4, 0x4, R23 ;  /* 0x0000000404117824 */ /* 0x002fc600078e0217 */
[----:B------:R-:W-:Y:S01]  /*0500*/  LEA.HI.X.SX32 R15, R23, R0, 0x1, P0 ;  /* 0x00000000170f7211 */ /* 0x000fe200000f0eff */
[----:B------:R0:W4:Y:S01]  /*0510*/  LDG.E.U16 R42, desc[UR10][R10.64] ;  /* 0x0000000a0a2a7981 */ /* 0x000122000c1e1500 */
[C---:B------:R-:W-:Y:S01]  /*0520*/  IMAD R21, R4.reuse, 0x4, R17 ;  /* 0x0000000404157824 */ /* 0x040fe200078e0211 */
[-C--:B------:R-:W-:Y:S02]  /*0530*/  LEA R8, P0, R17, R2.reuse, 0x1 ;  /* 0x0000000211087211 */ /* 0x080fe400078008ff */
[----:B------:R-:W4:Y:S01]  /*0540*/  LDG.E.U16 R44, desc[UR10][R14.64] ;  /* 0x0000000a0e2c7981 */ /* 0x000f22000c1e1500 */
[----:B------:R-:W-:Y:S02]  /*0550*/  LEA R18, P1, R19, R2, 0x1 ;  /* 0x0000000213127211 */ /* 0x000fe400078208ff */
[-C--:B------:R-:W-:Y:S01]  /*0560*/  LEA.HI.X.SX32 R9, R17, R0.reuse, 0x1, P0 ;  /* 0x0000000011097211 */ /* 0x080fe200000f0eff */
[----:B------:R-:W-:Y:S01]  /*0570*/  IMAD R17, R4, 0x4, R21 ;  /* 0x0000000404117824 */ /* 0x000fe200078e0215 */
[----:B------:R-:W-:-:S02]  /*0580*/  LEA.HI.X.SX32 R19, R19, R0, 0x1, P1 ;  /* 0x0000000013137211 */ /* 0x000fc400008f0eff */
[C---:B------:R-:W-:Y:S01]  /*0590*/  LEA R12, P0, R21.reuse, R2, 0x1 ;  /* 0x00000002150c7211 */ /* 0x040fe200078008ff */
[----:B------:R-:W4:Y:S01]  /*05a0*/  LDG.E.U16 R45, desc[UR10][R8.64] ;  /* 0x0000000a082d7981 */ /* 0x000f22000c1e1500 */
[C---:B------:R-:W-:Y:S02]  /*05b0*/  LEA R23, R4.reuse, R17, 0x2 ;  /* 0x0000001104177211 */ /* 0x040fe400078e10ff */
[----:B------:R-:W-:Y:S01]  /*05c0*/  LEA.HI.X.SX32 R13, R21, R0, 0x1, P0 ;  /* 0x00000000150d7211 */ /* 0x000fe200000f0eff */
[----:B------:R1:W4:Y:S01]  /*05d0*/  LDG.E.U16 R43, desc[UR10][R18.64] ;  /* 0x0000000a122b7981 */ /* 0x000322000c1e1500 */
[-C--:B0-----:R-:W-:Y:S02]  /*05e0*/  LEA R10, P0, R23, R2.reuse, 0x1 ;  /* 0x00000002170a7211 */ /* 0x081fe400078008ff */
[----:B------:R-:W-:Y:S01]  /*05f0*/  LEA R16, P1, R17, R2, 0x1 ;  /* 0x0000000211107211 */ /* 0x000fe200078208ff */
[----:B------:R0:W4:Y:S01]  /*0600*/  LDG.E.U16 R46, desc[UR10][R12.64] ;  /* 0x0000000a0c2e7981 */ /* 0x000122000c1e1500 */
[-C--:B------:R-:W-:Y:S01]  /*0610*/  LEA.HI.X.SX32 R11, R23, R0.reuse, 0x1, P0 ;  /* 0x00000000170b7211 */ /* 0x080fe200000f0eff */
[----:B-1----:R-:W-:Y:S01]  /*0620*/  IMAD R19, R4, 0x4, R23 ;  /* 0x0000000404137824 */ /* 0x002fe200078e0217 */
[----:B------:R-:W-:-:S03]  /*0630*/  LEA.HI.X.SX32 R17, R17, R0, 0x1, P1 ;  /* 0x0000000011117211 */ /* 0x000fc600008f0eff */
[----:B------:R-:W4:Y:S01]  /*0640*/  LDG.E.U16 R48, desc[UR10][R10.64] ;  /* 0x0000000a0a307981 */ /* 0x000f22000c1e1500 */
[C---:B------:R-:W-:Y:S01]  /*0650*/  IMAD R21, R4.reuse, 0x4, R19 ;  /* 0x0000000404157824 */ /* 0x040fe200078e0213 */
[C---:B------:R-:W-:Y:S02]  /*0660*/  LEA R14, P0, R19.reuse, R2, 0x1 ;  /* 0x00000002130e7211 */ /* 0x040fe400078008ff */
[----:B------:R1:W4:Y:S02]  /*0670*/  LDG.E.U16 R47, desc[UR10][R16.64] ;  /* 0x0000000a102f7981 */ /* 0x000324000c1e1500 */
[----:B------:R-:W-:Y:S01]  /*0680*/  LEA.HI.X.SX32 R15, R19, R0, 0x1, P0 ;  /* 0x00000000130f7211 */ /* 0x000fe200000f0eff */
[----:B------:R-:W-:Y:S01]  /*0690*/  IMAD R19, R4, 0x4, R21 ;  /* 0x0000000404137824 */ /* 0x000fe200078e0215 */
[----:B------:R-:W-:-:S03]  /*06a0*/  LEA R8, P0, R21, R2, 0x1 ;  /* 0x0000000215087211 */ /* 0x000fc600078008ff */
[----:B------:R1:W4:Y:S01]  /*06b0*/  LDG.E.U16 R49, desc[UR10][R14.64] ;  /* 0x0000000a0e317981 */ /* 0x000322000c1e1500 */
[C---:B------:R-:W-:Y:S02]  /*06c0*/  LEA R23, R4.reuse, R19, 0x2 ;  /* 0x0000001304177211 */ /* 0x040fe400078e10ff */
[----:B------:R-:W-:Y:S02]  /*06d0*/  LEA.HI.X.SX32 R9, R21, R0, 0x1, P0 ;  /* 0x0000000015097211 */ /* 0x000fe400000f0eff */
[-C--:B0-----:R-:W-:Y:S01]  /*06e0*/  LEA R12, P0, R23, R2.reuse, 0x1 ;  /* 0x00000002170c7211 */ /* 0x081fe200078008ff */
[C---:B-1----:R-:W-:Y:S01]  /*06f0*/  IMAD R17, R4.reuse, 0x4, R23 ;  /* 0x0000000404117824 */ /* 0x042fe200078e0217 */
[----:B------:R-:W-:Y:S01]  /*0700*/  LEA R18, P1, R19, R2, 0x1 ;  /* 0x0000000213127211 */ /* 0x000fe200078208ff */
[----:B------:R0:W4:Y:S01]  /*0710*/  LDG.E.U16 R50, desc[UR10][R8.64] ;  /* 0x0000000a08327981 */ /* 0x000122000c1e1500 */
[----:B------:R-:W-:Y:S01]  /*0720*/  LEA.HI.X.SX32 R13, R23, R0, 0x1, P0 ;  /* 0x00000000170d7211 */ /* 0x000fe200000f0eff */
[----:B------:R-:W-:Y:S01]  /*0730*/  IMAD R21, R4, 0x4, R17 ;  /* 0x0000000404157824 */ /* 0x000fe200078e0211 */
[----:B------:R-:W-:-:S02]  /*0740*/  LEA R10, P0, R17, R2, 0x1 ;  /* 0x00000002110a7211 */ /* 0x000fc400078008ff */
[-C--:B------:R-:W-:Y:S01]  /*0750*/  LEA.HI.X.SX32 R19, R19, R0.reuse, 0x1, P1 ;  /* 0x0000000013137211 */ /* 0x080fe200008f0eff */
[----:B------:R-:W4:Y:S01]  /*0760*/  LDG.E.U16 R52, desc[UR10][R12.64] ;  /* 0x0000000a0c347981 */ /* 0x000f22000c1e1500 */
        /* <DEDUP_REMOVED lines=12> */
[C---:B------:R-:W-:Y:S02]  /*0830*/  LEA R12, P0, R19.reuse, R2, 0x1 ;  /* 0x00000002130c7211 */ /* 0x040fe400078008ff */
[----:B------:R1:W4:Y:S02]  /*0840*/  LDG.E.U16 R56, desc[UR10][R8.64] ;  /* 0x0000000a08387981 */ /* 0x000324000c1e1500 */
[----:B------:R-:W-:Y:S01]  /*0850*/  LEA.HI.X.SX32 R13, R19, R0, 0x1, P0 ;  /* 0x00000000130d7211 */ /* 0x000fe200000f0eff */
[C---:B------:R-:W-:Y:S01]  /*0860*/  IMAD R19, R4.reuse, 0x4, R21 ;  /* 0x0000000404137824 */ /* 0x040fe200078e0215 */
[-C--:B------:R-:W-:Y:S02]  /*0870*/  LEA R16, P1, R17, R2.reuse, 0x1 ;  /* 0x0000000211107211 */ /* 0x080fe400078208ff */
[----:B------:R-:W-:Y:S01]  /*0880*/  LEA R10, P0, R21, R2, 0x1 ;  /* 0x00000002150a7211 */ /* 0x000fe200078008ff */
[----:B------:R-:W4:Y:S01]  /*0890*/  LDG.E.U16 R57, desc[UR10][R12.64] ;  /* 0x0000000a0c397981 */ /* 0x000f22000c1e1500 */
[----:B------:R-:W-:-:S02]  /*08a0*/  LEA R23, R4, R19, 0x2 ;  /* 0x0000001304177211 */ /* 0x000fc400078e10ff */
[-C--:B------:R-:W-:Y:S02]  /*08b0*/  LEA.HI.X.SX32 R17, R17, R0.reuse, 0x1, P1 ;  /* 0x0000000011117211 */ /* 0x080fe400008f0eff */
[----:B------:R-:W-:Y:S01]  /*08c0*/  LEA.HI.X.SX32 R11, R21, R0, 0x1, P0 ;  /* 0x00000000150b7211 */ /* 0x000fe200000f0eff */
[----:B------:R-:W-:Y:S01]  /*08d0*/  IMAD R21, R4, 0x4, R23 ;  /* 0x0000000404157824 */ /* 0x000fe200078e0217 */
[C---:B0-----:R-:W-:Y:S01]  /*08e0*/  LEA R14, P0, R23.reuse, R2, 0x1 ;  /* 0x00000002170e7211 */ /* 0x041fe200078008ff */
[----:B------:R0:W4:Y:S03]  /*08f0*/  LDG.E.U16 R55, desc[UR10][R16.64] ;  /* 0x0000000a10377981 */ /* 0x000126000c1e1500 */
[----:B------:R-:W-:Y:S01]  /*0900*/  LEA.HI.X.SX32 R15, R23, R0, 0x1, P0 ;  /* 0x00000000170f7211 */ /* 0x000fe200000f0eff */
[----:B------:R0:W4:Y:S01]  /*0910*/  LDG.E.U16 R58, desc[UR10][R10.64] ;  /* 0x0000000a0a3a7981 */ /* 0x000122000c1e1500 */
[----:B-1----:R-:W-:-:S02]  /*0920*/  LEA R8, P0, R21, R2, 0x1 ;  /* 0x0000000215087211 */ /* 0x002fc400078008ff */
[----:B------:R-:W-:Y:S01]  /*0930*/  LEA R18, P1, R19, R2, 0x1 ;  /* 0x0000000213127211 */ /* 0x000fe200078208ff */
[----:B------:R-:W4:Y:S01]  /*0940*/  LDG.E.U16 R60, desc[UR10][R14.64] ;  /* 0x0000000a0e3c7981 */ /* 0x000f22000c1e1500 */
[----:B0-----:R-:W-:-:S04]  /*0950*/  IMAD R17, R4, 0x4, R21 ;  /* 0x0000000404117824 */ /* 0x001fc800078e0215 */
[----:B------:R-:W-:Y:S01]  /*0960*/  IMAD R23, R4, 0x4, R17 ;  /* 0x0000000404177824 */ /* 0x000fe200078e0211 */
[----:B------:R-:W-:-:S04]  /*0970*/  LEA.HI.X.SX32 R9, R21, R0, 0x1, P0 ;  /* 0x0000000015097211 */ /* 0x000fc800000f0eff */
[----:B------:R-:W-:Y:S01]  /*0980*/  LEA R21, R4, R23, 0x2 ;  /* 0x0000001704157211 */ /* 0x000fe200078e10ff */
[----:B------:R-:W4:Y:S01]  /*0990*/  LDG.E.U16 R61, desc[UR10][R8.64] ;  /* 0x0000000a083d7981 */ /* 0x000f22000c1e1500 */
[----:B------:R-:W-:-:S03]  /*09a0*/  LEA.HI.X.SX32 R19, R19, R0, 0x1, P1 ;  /* 0x0000000013137211 */ /* 0x000fc600008f0eff */
[C---:B------:R-:W-:Y:S01]  /*09b0*/  IMAD R25, R4.reuse, 0x4, R21 ;  /* 0x0000000404197824 */ /* 0x040fe200078e0215 */
[C---:B------:R-:W-:Y:S01]  /*09c0*/  LEA R12, P0, R17.reuse, R2, 0x1 ;  /* 0x00000002110c7211 */ /* 0x040fe200078008ff */
[----:B------:R0:W4:Y:S02]  /*09d0*/  LDG.E.U16 R59, desc[UR10][R18.64] ;  /* 0x0000000a123b7981 */ /* 0x000124000c1e1500 */
[C---:B------:R-:W-:Y:S01]  /*09e0*/  IMAD R27, R4.reuse, 0x4, R25 ;  /* 0x00000004041b7824 */ /* 0x040fe200078e0219 */
[----:B------:R-:W-:Y:S02]  /*09f0*/  LEA.HI.X.SX32 R13, R17, R0, 0x1, P0 ;  /* 0x00000000110d7211 */ /* 0x000fe400000f0eff */
[-C--:B------:R-:W-:Y:S02]  /*0a00*/  LEA R10, P0, R21, R2.reuse, 0x1 ;  /* 0x00000002150a7211 */ /* 0x080fe400078008ff */
[----:B------:R-:W-:Y:S01]  /*0a10*/  LEA R16, P1, R23, R2, 0x1 ;  /* 0x0000000217107211 */ /* 0x000fe200078208ff */
[----:B------:R-:W4:Y:S01]  /*0a20*/  LDG.E.U16 R62, desc[UR10][R12.64] ;  /* 0x0000000a0c3e7981 */ /* 0x000f22000c1e1500 */
[----:B0-----:R-:W-:Y:S01]  /*0a30*/  IMAD R19, R4, 0x4, R27 ;  /* 0x0000000404137824 */ /* 0x001fe200078e021b */
[----:B------:R-:W-:-:S04]  /*0a40*/  LEA.HI.X.SX32 R11, R21, R0, 0x1, P0 ;  /* 0x00000000150b7211 */ /* 0x000fc800000f0eff */
[C---:B------:R-:W-:Y:S01]  /*0a50*/  LEA R21, R4.reuse, R19, 0x2 ;  /* 0x0000001304157211 */ /* 0x040fe200078e10ff */
[----:B------:R-:W4:Y:S01]  /*0a60*/  LDG.E.U16 R64, desc[UR10][R10.64] ;  /* 0x0000000a0a407981 */ /* 0x000f22000c1e1500 */
[----:B------:R-:W-:Y:S02]  /*0a70*/  LEA.HI.X.SX32 R17, R23, R0, 0x1, P1 ;  /* 0x0000000017117211 */ /* 0x000fe400008f0eff */
[C---:B------:R-:W-:Y:S01]  /*0a80*/  LEA R14, P0, R25.reuse, R2, 0x1 ;  /* 0x00000002190e7211 */ /* 0x040fe200078008ff */
[C---:B------:R-:W-:Y:S02]  /*0a90*/  IMAD R23, R4.reuse, 0x4, R21 ;  /* 0x0000000404177824 */ /* 0x040fe400078e0215 */
[----:B------:R0:W4:Y:S01]  /*0aa0*/  LDG.E.U16 R63, desc[UR10][R16.64] ;  /* 0x0000000a103f7981 */ /* 0x000122000c1e1500 */
[----:B------:R-:W-:Y:S01]  /*0ab0*/  LEA.HI.X.SX32 R15, R25, R0, 0x1, P0 ;  /* 0x00000000190f7211 */ /* 0x000fe200000f0eff */
[----:B------:R-:W-:Y:S01]  /*0ac0*/  IMAD R25, R4, 0x4, R23 ;  /* 0x0000000404197824 */ /* 0x000fe200078e0217 */
[----:B------:R-:W-:-:S03]  /*0ad0*/  LEA R8, P0, R27, R2, 0x1 ;  /* 0x000000021b087211 */ /* 0x000fc600078008ff */
[C---:B------:R-:W-:Y:S01]  /*0ae0*/  IMAD R29, R4.reuse, 0x4, R25 ;  /* 0x00000004041d7824 */ /* 0x040fe200078e0219 */
[----:B------:R-:W-:Y:S01]  /*0af0*/  LEA.HI.X.SX32 R9, R27, R0, 0x1, P0 ;  /* 0x000000001b097211 */ /* 0x000fe200000f0eff */
[----:B------:R1:W4:Y:S03]  /*0b00*/  LDG.E.U16 R65, desc[UR10][R14.64] ;  /* 0x0000000a0e417981 */ /* 0x000326000c1e1500 */
[----:B0-----:R-:W-:Y:S01]  /*0b10*/  LEA R17, R4, R29, 0x2 ;  /* 0x0000001d04117211 */ /* 0x001fe200078e10ff */
[----:B------:R0:W4:Y:S01]  /*0b20*/  LDG.E.U16 R66, desc[UR10][R8.64] ;  /* 0x0000000a08427981 */ /* 0x000122000c1e1500 */
[----:B------:R-:W-:-:S03]  /*0b30*/  LEA R12, P0, R21, R2, 0x1 ;  /* 0x00000002150c7211 */ /* 0x000fc600078008ff */
[C---:B------:R-:W-:Y:S01]  /*0b40*/  IMAD R27, R4.reuse, 0x4, R17 ;  /* 0x00000004041b7824 */ /* 0x040fe200078e0211 */
[----:B------:R-:W-:Y:S02]  /*0b50*/  LEA.HI.X.SX32 R13, R21, R0, 0x1, P0 ;  /* 0x00000000150d7211 */ /* 0x000fe400000f0eff */
[-C--:B------:R-:W-:Y:S01]  /*0b60*/  LEA R10, P0, R23, R2.reuse, 0x1 ;  /* 0x00000002170a7211 */ /* 0x080fe200078008ff */
[C---:B------:R-:W-:Y:S01]  /*0b70*/  IMAD R21, R4.reuse, 0x4, R27 ;  /* 0x0000000404157824 */ /* 0x040fe200078e021b */
[----:B------:R-:W-:Y:S01]  /*0b80*/  LEA R18, P1, R19, R2, 0x1 ;  /* 0x0000000213127211 */ /* 0x000fe200078208ff */
[----:B------:R0:W4:Y:S01]  /*0b90*/  LDG.E.U16 R68, desc[UR10][R12.64] ;  /* 0x0000000a0c447981 */ /* 0x000122000c1e1500 */
[----:B------:R-:W-:Y:S01]  /*0ba0*/  LEA.HI.X.SX32 R11, R23, R0, 0x1, P0 ;  /* 0x00000000170b7211 */ /* 0x000fe200000f0eff */
[C---:B------:R-:W-:Y:S01]  /*0bb0*/  IMAD R23, R4.reuse, 0x4, R21 ;  /* 0x0000000404177824 */ /* 0x040fe200078e0215 */
[----:B-1----:R-:W-:Y:S02]  /*0bc0*/  LEA R14, P0, R25, R2, 0x1 ;  /* 0x00000002190e7211 */ /* 0x002fe400078008ff */
[----:B------:R-:W-:Y:S01]  /*0bd0*/  LEA.HI.X.SX32 R19, R19, R0, 0x1, P1 ;  /* 0x0000000013137211 */ /* 0x000fe200008f0eff */
[----:B------:R1:W4:Y:S01]  /*0be0*/  LDG.E.U16 R69, desc[UR10][R10.64] ;  /* 0x0000000a0a457981 */ /* 0x000322000c1e1500 */
[----:B------:R-:W-:-:S02]  /*0bf0*/  LEA R31, R4, R23, 0x2 ;  /* 0x00000017041f7211 */ /* 0x000fc400078e10ff */
[----:B0-----:R-:W-:Y:S01]  /*0c00*/  LEA R8, P1, R29, R2, 0x1 ;  /* 0x000000021d087211 */ /* 0x001fe200078208ff */
[----:B------:R-:W4:Y:S01]  /*0c10*/  LDG.E.U16 R67, desc[UR10][R18.64] ;  /* 0x0000000a12437981 */ /* 0x000f22000c1e1500 */
[-C--:B------:R-:W-:Y:S01]  /*0c20*/  LEA.HI.X.SX32 R15, R25, R0.reuse, 0x1, P0 ;  /* 0x00000000190f7211 */ /* 0x080fe200000f0eff */
[C---:B------:R-:W-:Y:S01]  /*0c30*/  IMAD R25, R4.reuse, 0x4, R31 ;  /* 0x0000000404197824 */ /* 0x040fe200078e021f */
[----:B------:R-:W-:Y:S02]  /*0c40*/  LEA.HI.X.SX32 R9, R29, R0, 0x1, P1 ;  /* 0x000000001d097211 */ /* 0x000fe400008f0eff */
[C---:B------:R-:W-:Y:S01]  /*0c50*/  LEA R16, P0, R17.reuse, R2, 0x1 ;  /* 0x0000000211107211 */ /* 0x040fe200078008ff */
[C---:B------:R-:W-:Y:S01]  /*0c60*/  IMAD R29, R4.reuse, 0x4, R25 ;  /* 0x00000004041d7824 */ /* 0x040fe200078e0219 */
[----:B------:R-:W4:Y:S02]  /*0c70*/  LDG.E.U16 R70, desc[UR10][R14.64] ;  /* 0x0000000a0e467981 */ /* 0x000f24000c1e1500 */
[----:B------:R-:W-:Y:S01]  /*0c80*/  LEA.HI.X.SX32 R17, R17, R0, 0x1, P0 ;  /* 0x0000000011117211 */ /* 0x000fe200000f0eff */
[C---:B------:R-:W-:Y:S01]  /*0c90*/  IMAD R33, R4.reuse, 0x4, R29 ;  /* 0x0000000404217824 */ /* 0x040fe200078e021d */
[C---:B------:R-:W-:Y:S01]  /*0ca0*/  LEA R12, P0, R27.reuse, R2, 0x1 ;  /* 0x000000021b0c7211 */ /* 0x040fe200078008ff */
[----:B------:R0:W4:Y:S03]  /*0cb0*/  LDG.E.U16 R71, desc[UR10][R8.64] ;  /* 0x0000000a08477981 */ /* 0x000126000c1e1500 */
[----:B------:R-:W-:Y:S01]  /*0cc0*/  LEA.HI.X.SX32 R13, R27, R0, 0x1, P0 ;  /* 0x000000001b0d7211 */ /* 0x000fe200000f0eff */
[----:B------:R0:W4:Y:S01]  /*0cd0*/  LDG.E.U16 R72, desc[UR10][R16.64] ;  /* 0x0000000a10487981 */ /* 0x000122000c1e1500 */
[----:B------:R-:W-:-:S02]  /*0ce0*/  LEA R27, R4, R33, 0x2 ;  /* 0x00000021041b7211 */ /* 0x000fc400078e10ff */
[C---:B-1----:R-:W-:Y:S01]  /*0cf0*/  LEA R10, P0, R21.reuse, R2, 0x1 ;  /* 0x00000002150a7211 */ /* 0x042fe200078008ff */
[----:B------:R-:W4:Y:S02]  /*0d00*/  LDG.E.U16 R73, desc[UR10][R12.64] ;  /* 0x0000000a0c497981 */ /* 0x000f24000c1e1500 */
[----:B------:R-:W-:Y:S01]  /*0d10*/  IMAD R35, R4, 0x4, R27 ;  /* 0x0000000404237824 */ /* 0x000fe200078e021b */
[----:B------:R-:W-:-:S03]  /*0d20*/  LEA.HI.X.SX32 R11, R21, R0, 0x1, P0 ;  /* 0x00000000150b7211 */ /* 0x000fc600000f0eff */
[C---:B------:R-:W-:Y:S01]  /*0d30*/  IMAD R37, R4.reuse, 0x4, R35 ;  /* 0x0000000404257824 */ /* 0x040fe200078e0223 */
[C---:B0-----:R-:W-:Y:S01]  /*0d40*/  LEA R8, P0, R25.reuse, R2, 0x1 ;  /* 0x0000000219087211 */ /* 0x041fe200078008ff */
[----:B------:R0:W4:Y:S02]  /*0d50*/  LDG.E.U16 R74, desc[UR10][R10.64] ;  /* 0x0000000a0a4a7981 */ /* 0x000124000c1e1500 */
[C---:B------:R-:W-:Y:S01]  /*0d60*/  IMAD R21, R4.reuse, 0x4, R37 ;  /* 0x0000000404157824 */ /* 0x040fe200078e0225 */
[----:B------:R-:W-:Y:S02]  /*0d70*/  LEA.HI.X.SX32 R9, R25, R0, 0x1, P0 ;  /* 0x0000000019097211 */ /* 0x000fe400000f0eff */
[C---:B------:R-:W-:Y:S02]  /*0d80*/  LEA R18, P1, R23.reuse, R2, 0x1 ;  /* 0x0000000217127211 */ /* 0x040fe400078208ff */
[----:B------:R-:W-:Y:S01]  /*0d90*/  LEA R25, R4, R21, 0x2 ;  /* 0x0000001504197211 */ /* 0x000fe200078e10ff */
[----:B------:R-:W4:Y:S01]  /*0da0*/  LDG.E.U16 R76, desc[UR10][R8.64] ;  /* 0x0000000a084c7981 */ /* 0x000f22000c1e1500 */
[----:B------:R-:W-:-:S02]  /*0db0*/  LEA.HI.X.SX32 R19, R23, R0, 0x1, P1 ;  /* 0x0000000017137211 */ /* 0x000fc400008f0eff */
[-C--:B------:R-:W-:Y:S01]  /*0dc0*/  LEA R14, P0, R33, R2.reuse, 0x1 ;  /* 0x00000002210e7211 */ /* 0x080fe200078008ff */
[C---:B------:R-:W-:Y:S01]  /*0dd0*/  IMAD R23, R4.reuse, 0x4, R25 ;  /* 0x0000000404177824 */ /* 0x040fe200078e0219 */
[----:B------:R-:W-:Y:S01]  /*0de0*/  LEA R16, P1, R35, R2, 0x1 ;  /* 0x0000000223107211 */ /* 0x000fe200078208ff */
[----:B------:R1:W4:Y:S01]  /*0df0*/  LDG.E.U16 R75, desc[UR10][R18.64] ;  /* 0x0000000a124b7981 */ /* 0x000322000c1e1500 */
[-C--:B------:R-:W-:Y:S01]  /*0e00*/  LEA.HI.X.SX32 R15, R33, R0.reuse, 0x1, P0 ;  /* 0x00000000210f7211 */ /* 0x080fe200000f0eff */
[----:B------:R-:W-:Y:S01]  /*0e10*/  IMAD R33, R4, 0x4, R23 ;  /* 0x0000000404217824 */ /* 0x000fe200078e0217 */
[----:B------:R-:W-:-:S03]  /*0e20*/  LEA.HI.X.SX32 R17, R35, R0, 0x1, P1 ;  /* 0x0000000023117211 */ /* 0x000fc600008f0eff */
[C---:B------:R-:W-:Y:S01]  /*0e30*/  IMAD R35, R4.reuse, 0x4, R33 ;  /* 0x0000000404237824 */ /* 0x040fe200078e0221 */
[C---:B0-----:R-:W-:Y:S01]  /*0e40*/  LEA R10, P0, R21.reuse, R2, 0x1 ;  /* 0x00000002150a7211 */ /* 0x041fe200078008ff */
[----:B------:R-:W4:Y:S03]  /*0e50*/  LDG.E.U16 R77, desc[UR10][R14.64] ;  /* 0x0000000a0e4d7981 */ /* 0x000f26000c1e1500 */
[----:B------:R-:W-:Y:S01]  /*0e60*/  LEA R39, R4, R35, 0x2 ;  /* 0x0000002304277211 */ /* 0x000fe200078e10ff */
[----:B------:R-:W4:Y:S01]  /*0e70*/  LDG.E.U16 R78, desc[UR10][R16.64] ;  /* 0x0000000a104e7981 */ /* 0x000f22000c1e1500 */
[----:B------:R-:W-:-:S03]  /*0e80*/  LEA.HI.X.SX32 R11, R21, R0, 0x1, P0 ;  /* 0x00000000150b7211 */ /* 0x000fc600000f0eff */
[C---:B------:R-:W-:Y:S01]  /*0e90*/  IMAD R21, R4.reuse, 0x4, R39 ;  /* 0x0000000404157824 */ /* 0x040fe200078e0227 */
[-C--:B------:R-:W-:Y:S01]  /*0ea0*/  LEA R12, P0, R23, R2.reuse, 0x1 ;  /* 0x00000002170c7211 */ /* 0x080fe200078008ff */
[----:B------:R0:W4:Y:S01]  /*0eb0*/  LDG.E.U16 R79, desc[UR10][R10.64] ;  /* 0x0000000a0a4f7981 */ /* 0x000122000c1e1500 */
[----:B-1----:R-:W-:Y:S01]  /*0ec0*/  LEA R18, P1, R35, R2, 0x1 ;  /* 0x0000000223127211 */ /* 0x002fe200078208ff */
[C---:B------:R-:W-:Y:S01]  /*0ed0*/  IMAD R41, R4.reuse, 0x4, R21 ;  /* 0x0000000404297824 */ /* 0x040fe200078e0215 */
[-C--:B------:R-:W-:Y:S02]  /*0ee0*/  LEA.HI.X.SX32 R13, R23, R0.reuse, 0x1, P0 ;  /* 0x00000000170d7211 */ /* 0x080fe400000f0eff */
[----:B------:R-:W-:Y:S01]  /*0ef0*/  LEA.HI.X.SX32 R19, R35, R0, 0x1, P1 ;  /* 0x0000000023137211 */ /* 0x000fe200008f0eff */
[----:B------:R-:W-:Y:S01]  /*0f00*/  IMAD R35, R4, 0x4, R41 ;  /* 0x0000000404237824 */ /* 0x000fe200078e0229 */
[C---:B------:R-:W-:Y:S01]  /*0f10*/  LEA R20, P0, R21.reuse, R2, 0x1 ;  /* 0x0000000215147211 */ /* 0x040fe200078008ff */
[----:B------:R1:W4:Y:S03]  /*0f20*/  LDG.E.U16 R80, desc[UR10][R12.64] ;  /* 0x0000000a0c507981 */ /* 0x000326000c1e1500 */
[----:B------:R-:W-:Y:S01]  /*0f30*/  LEA.HI.X.SX32 R21, R21, R0, 0x1, P0 ;  /* 0x0000000015157211 */ /* 0x000fe200000f0eff */
[----:B------:R2:W4:Y:S01]  /*0f40*/  LDG.E.U16 R81, desc[UR10][R18.64] ;  /* 0x0000000a12517981 */ /* 0x000522000c1e1500 */
[----:B------:R-:W-:-:S02]  /*0f50*/  LEA R22, P1, R35, R2, 0x1 ;  /* 0x0000000223167211 */ /* 0x000fc400078208ff */
[----:B------:R-:W-:Y:S01]  /*0f60*/  LEA R8, P0, R31, R2, 0x1 ;  /* 0x000000021f087211 */ /* 0x000fe200078008ff */
[----:B------:R5:W4:Y:S01]  /*0f70*/  LDG.E.U16 R82, desc[UR10][R20.64] ;  /* 0x0000000a14527981 */ /* 0x000b22000c1e1500 */
[-C--:B------:R-:W-:Y:S02]  /*0f80*/  LEA.HI.X.SX32 R23, R35, R0.reuse, 0x1, P1 ;  /* 0x0000000023177211 */ /* 0x080fe400008f0eff */
[----:B------:R-:W-:Y:S02]  /*0f90*/  LEA.HI.X.SX32 R9, R31, R0, 0x1, P0 ;  /* 0x000000001f097211 */ /* 0x000fe400000f0eff */
[-C--:B0-----:R-:W-:Y:S02]  /*0fa0*/  LEA R10, P1, R29, R2.reuse, 0x1 ;  /* 0x000000021d0a7211 */ /* 0x081fe400078208ff */
[----:B-1----:R-:W-:Y:S01]  /*0fb0*/  LEA R12, P0, R27, R2, 0x1 ;  /* 0x000000021b0c7211 */ /* 0x002fe200078008ff */
[----:B------:R-:W4:Y:S01]  /*0fc0*/  LDG.E.U16 R23, desc[UR10][R22.64] ;  /* 0x0000000a16177981 */ /* 0x000f22000c1e1500 */
[----:B------:R-:W-:-:S02]  /*0fd0*/  LEA.HI.X.SX32 R11, R29, R0, 0x1, P1 ;  /* 0x000000001d0b7211 */ /* 0x000fc400008f0eff */
[----:B------:R-:W-:Y:S01]  /*0fe0*/  LEA.HI.X.SX32 R13, R27, R0, 0x1, P0 ;  /* 0x000000001b0d7211 */ /* 0x000fe200000f0eff */
[----:B------:R0:W4:Y:S01]  /*0ff0*/  LDG.E.U16 R29, desc[UR10][R8.64] ;  /* 0x0000000a081d7981 */ /* 0x000122000c1e1500 */
[-C--:B------:R-:W-:Y:S02]  /*1000*/  LEA R14, P1, R37, R2.reuse, 0x1 ;  /* 0x00000002250e7211 */ /* 0x080fe400078208ff */
[----:B------:R-:W-:Y:S01]  /*1010*/  LEA R16, P0, R25, R2, 0x1 ;  /* 0x0000000219107211 */ /* 0x000fe200078008ff */
[----:B------:R1:W4:Y:S01]  /*1020*/  LDG.E.U16 R27, desc[UR10][R10.64] ;  /* 0x0000000a0a1b7981 */ /* 0x000322000c1e1500 */
[-C--:B------:R-:W-:Y:S02]  /*1030*/  LEA.HI.X.SX32 R15, R37, R0.reuse, 0x1, P1 ;  /* 0x00000000250f7211 */ /* 0x080fe400008f0eff */
[----:B------:R-:W-:Y:S01]  /*1040*/  LEA.HI.X.SX32 R17, R25, R0, 0x1, P0 ;  /* 0x0000000019117211 */ /* 0x000fe200000f0eff */
[----:B------:R3:W4:Y:S01]  /*1050*/  LDG.E.U16 R12, desc[UR10][R12.64] ;  /* 0x0000000a0c0c7981 */ /* 0x000722000c1e1500 */
[----:B--2---:R-:W-:-:S02]  /*1060*/  LEA R18, P0, R33, R2, 0x1 ;  /* 0x0000000221127211 */ /* 0x004fc400078008ff */
[----:B-----5:R-:W-:Y:S01]  /*1070*/  LEA R20, P1, R39, R2, 0x1 ;  /* 0x0000000227147211 */ /* 0x020fe200078208ff */
[----:B------:R2:W5:Y:S01]  /*1080*/  LDG.E.U16 R22, desc[UR10][R14.64] ;  /* 0x0000000a0e167981 */ /* 0x000562000c1e1500 */
[----:B------:R-:W-:Y:S02]  /*1090*/  LEA R35, R4, R35, 0x2 ;  /* 0x0000002304237211 */ /* 0x000fe400078e10ff */
[-C--:B------:R-:W-:Y:S01]  /*10a0*/  LEA.HI.X.SX32 R19, R33, R0.reuse, 0x1, P0 ;  /* 0x0000000021137211 */ /* 0x080fe200000f0eff */
[----:B------:R-:W5:Y:S01]  /*10b0*/  LDG.E.U16 R16, desc[UR10][R16.64] ;  /* 0x0000000a10107981 */ /* 0x000f62000c1e1500 */
[----:B------:R-:W-:Y:S02]  /*10c0*/  LEA.HI.X.SX32 R21, R39, R0, 0x1, P1 ;  /* 0x0000000027157211 */ /* 0x000fe400008f0eff */
[-C--:B0-----:R-:W-:Y:S01]  /*10d0*/  LEA R8, P0, R41, R2.reuse, 0x1 ;  /* 0x0000000229087211 */ /* 0x081fe200078008ff */
[----:B------:R-:W5:Y:S01]  /*10e0*/  LDG.E.U16 R18, desc[UR10][R18.64] ;  /* 0x0000000a12127981 */ /* 0x000f62000c1e1500 */
[----:B-1----:R-:W-:-:S02]  /*10f0*/  LEA R10, P1, R35, R2, 0x1 ;  /* 0x00000002230a7211 */ /* 0x002fc400078208ff */
[-C--:B------:R-:W-:Y:S01]  /*1100*/  LEA.HI.X.SX32 R9, R41, R0.reuse, 0x1, P0 ;  /* 0x0000000029097211 */ /* 0x080fe200000f0eff */
[----:B------:R-:W5:Y:S01]  /*1110*/  LDG.E.U16 R20, desc[UR10][R20.64] ;  /* 0x0000000a14147981 */ /* 0x000f62000c1e1500 */
[----:B------:R-:W-:-:S03]  /*1120*/  LEA.HI.X.SX32 R11, R35, R0, 0x1, P1 ;  /* 0x00000000230b7211 */ /* 0x000fc600008f0eff */
[----:B------:R-:W5:Y:S04]  /*1130*/  LDG.E.U16 R8, desc[UR10][R8.64] ;  /* 0x0000000a08087981 */ /* 0x000f68000c1e1500 */
[----:B------:R-:W5:Y:S01]  /*1140*/  LDG.E.U16 R10, desc[UR10][R10.64] ;  /* 0x0000000a0a0a7981 */ /* 0x000f62000c1e1500 */
[----:B------:R-:W0:Y:S01]  /*1150*/  S2UR UR6, SR_CgaCtaId ;  /* 0x00000000000679c3 */ /* 0x000e220000008800 */
[----:B------:R-:W-:Y:S02]  /*1160*/  LOP3.LUT R0, R247, 0x3f, RZ, 0xc0, !PT ;  /* 0x0000003ff7007812 */ /* 0x000fe400078ec0ff */
[----:B---3--:R-:W-:Y:S01]  /*1170*/  SHF.R.S32.HI R13, RZ, 0x6, R247 ;  /* 0x00000006ff0d7819 */ /* 0x008fe200000114f7 */
[----:B------:R-:W-:Y:S01]  /*1180*/  UMOV UR4, 0x400 ;  /* 0x0000040000047882 */ /* 0x000fe20000000000 */
[----:B------:R-:W-:-:S02]  /*1190*/  VIADD R118, R182, 0x20 ;  /* 0x00000020b6767836 */ /* 0x000fc40000000000 */
[----:B------:R-:W-:Y:S01]  /*11a0*/  IMAD.SHL.U32 R0, R0, 0x2, RZ ;  /* 0x0000000200007824 */ /* 0x000fe200078e00ff */
[----:B------:R-:W-:Y:S02]  /*11b0*/  SGXT R13, R13, 0x1 ;  /* 0x000000010d0d781a */ /* 0x000fe40000000200 */
[----:B------:R-:W-:Y:S02]  /*11c0*/  ISETP.GE.AND P0, PT, R118, 0x1, PT ;  /* 0x000000017600780c */ /* 0x000fe40003f06270 */
[----:B------:R-:W-:Y:S01]  /*11d0*/  LOP3.LUT R0, R0, 0x90, R13, 0x78, !PT ;  /* 0x0000009000007812 */ /* 0x000fe200078e780d */
[----:B0-----:R-:W-:-:S09]  /*11e0*/  ULEA UR6, UR6, UR4, 0x18 ;  /* 0x0000000406067291 */ /* 0x001fd2000f8ec03f */
[----:B------:R0:W-:Y:S04]  /*11f0*/  STS.U16 [R0+UR6], R3 ;  /* 0x0000000300007988 */ /* 0x0001e80008000406 */
[----:B------:R1:W-:Y:S01]  /*1200*/  STS.U16 [R0+UR6+0x200], R5 ;  /* 0x0002000500007988 */ /* 0x0003e20008000406 */
[----:B0-----:R-:W-:-:S03]  /*1210*/  LOP3.LUT R3, R0, 0x20, RZ, 0x3c, !PT ;  /* 0x0000002000037812 */ /* 0x001fc600078e3cff */
[----:B------:R-:W-:Y:S04]  /*1220*/  STS.U16 [R0+UR6+0x400], R24 ;  /* 0x0004001800007988 */ /* 0x000fe80008000406 */
[----:B----4-:R-:W-:Y:S04]  /*1230*/  STS.U16 [R0+UR6+0x600], R28 ;  /* 0x0006001c00007988 */ /* 0x010fe80008000406 */
[----:B------:R-:W-:Y:S04]  /*1240*/  STS.U16 [R0+UR6+0x800], R32 ;  /* 0x0008002000007988 */ /* 0x000fe80008000406 */
[----:B------:R-:W-:Y:S04]  /*1250*/  STS.U16 [R0+UR6+0xa00], R36 ;  /* 0x000a002400007988 */ /* 0x000fe80008000406 */
[----:B------:R-:W-:Y:S04]  /*1260*/  STS.U16 [R0+UR6+0xc00], R40 ;  /* 0x000c002800007988 */ /* 0x000fe80008000406 */
[----:B------:R-:W-:Y:S04]  /*1270*/  STS.U16 [R0+UR6+0xe00], R43 ;  /* 0x000e002b00007988 */ /* 0x000fe80008000406 */
[----:B------:R-:W-:Y:S04]  /*1280*/  STS.U16 [R0+UR6+0x1000], R45 ;  /* 0x0010002d00007988 */ /* 0x000fe80008000406 */
[----:B------:R-:W-:Y:S04]  /*1290*/  STS.U16 [R0+UR6+0x1200], R47 ;  /* 0x0012002f00007988 */ /* 0x000fe80008000406 */
[----:B------:R-:W-:Y:S04]  /*12a0*/  STS.U16 [R0+UR6+0x1400], R49 ;  /* 0x0014003100007988 */ /* 0x000fe80008000406 */
[----:B------:R-:W-:Y:S04]  /*12b0*/  STS.U16 [R0+UR6+0x1600], R51 ;  /* 0x0016003300007988 */ /* 0x000fe80008000406 */
[----:B------:R-:W-:Y:S01]  /*12c0*/  STS.U16 [R0+UR6+0x1800], R53 ;  /* 0x0018003500007988 */ /* 0x000fe20008000406 */
[----:B--2---:R-:W-:Y:S01]  /*12d0*/  MOV R14, 0xff800000 ;  /* 0xff800000000e7802 */ /* 0x004fe20000000f00 */
[----:B------:R-:W-:Y:S01]  /*12e0*/  IMAD.MOV.U32 R15, RZ, RZ, -0x800000 ;  /* 0xff800000ff0f7424 */ /* 0x000fe200078e00ff */
[----:B------:R-:W-:Y:S01]  /*12f0*/  CS2R R128, SRZ ;  /* 0x0000000000807805 */ /* 0x000fe2000001ff00 */
[----:B------:R-:W-:Y:S01]  /*1300*/  STS.U16 [R0+UR6+0x1c00], R57 ;  /* 0x001c003900007988 */ /* 0x000fe20008000406 */
[----:B------:R-:W-:Y:S01]  /*1310*/  IMAD.MOV.U32 R152, RZ, RZ, -0x800000 ;  /* 0xff800000ff987424 */ /* 0x000fe200078e00ff */
[----:B------:R-:W-:Y:S01]  /*1320*/  CS2R R130, SRZ ;  /* 0x0000000000827805 */ /* 0x000fe2000001ff00 */
[----:B-1----:R-:W-:Y:S01]  /*1330*/  IMAD.MOV.U32 R5, RZ, RZ, 0x3f800000 ;  /* 0x3f800000ff057424 */ /* 0x002fe200078e00ff */
[----:B------:R-:W-:Y:S01]  /*1340*/  CS2R R124, SRZ ;  /* 0x00000000007c7805 */ /* 0x000fe2000001ff00 */
[----:B------:R-:W-:Y:S01]  /*1350*/  STS.U16 [R0+UR6+0x1a00], R55 ;  /* 0x001a003700007988 */ /* 0x000fe20008000406 */
[----:B------:R-:W-:-:S02]  /*1360*/  CS2R R126, SRZ ;  /* 0x00000000007e7805 */ /* 0x000fc4000001ff00 */
[----:B------:R-:W-:Y:S02]  /*1370*/  CS2R R84, SRZ ;  /* 0x0000000000547805 */ /* 0x000fe4000001ff00 */
[----:B------:R-:W-:Y:S02]  /*1380*/  CS2R R86, SRZ ;  /* 0x0000000000567805 */ /* 0x000fe4000001ff00 */
[----:B------:R-:W-:Y:S02]  /*1390*/  CS2R R88, SRZ ;  /* 0x0000000000587805 */ /* 0x000fe4000001ff00 */
[----:B------:R-:W-:Y:S02]  /*13a0*/  CS2R R90, SRZ ;  /* 0x00000000005a7805 */ /* 0x000fe4000001ff00 */
[----:B------:R-:W-:Y:S02]  /*13b0*/  CS2R R92, SRZ ;  /* 0x00000000005c7805 */ /* 0x000fe4000001ff00 */
        /* <DEDUP_REMOVED lines=9> */
[----:B------:R-:W-:Y:S01]  /*1450*/  CS2R R112, SRZ ;  /* 0x0000000000707805 */ /* 0x000fe2000001ff00 */
[----:B------:R-:W-:Y:S01]  /*1460*/  STS.U16 [R0+UR6+0x2000], R61 ;  /* 0x0020003d00007988 */ /* 0x000fe20008000406 */
[----:B------:R-:W-:Y:S02]  /*1470*/  CS2R R114, SRZ ;  /* 0x0000000000727805 */ /* 0x000fe4000001ff00 */
[----:B------:R-:W-:Y:S01]  /*1480*/  CS2R R116, SRZ ;  /* 0x0000000000747805 */ /* 0x000fe2000001ff00 */
[----:B------:R-:W-:Y:S01]  /*1490*/  STS.U16 [R0+UR6+0x1e00], R59 ;  /* 0x001e003b00007988 */ /* 0x000fe20008000406 */
[----:B------:R-:W-:-:S02]  /*14a0*/  CS2R R118, SRZ ;  /* 0x0000000000767805 */ /* 0x000fc4000001ff00 */
[----:B------:R-:W-:Y:S02]  /*14b0*/  CS2R R120, SRZ ;  /* 0x0000000000787805 */ /* 0x000fe4000001ff00 */
[----:B------:R-:W-:Y:S02]  /*14c0*/  CS2R R122, SRZ ;  /* 0x00000000007a7805 */ /* 0x000fe4000001ff00 */
[C---:B------:R-:W-:Y:S02]  /*14d0*/  LOP3.LUT R2, R247.reuse, 0x7f, RZ, 0xc0, !PT ;  /* 0x0000007ff7027812 */ /* 0x040fe400078ec0ff */
[----:B------:R-:W-:Y:S01]  /*14e0*/  LOP3.LUT R163, R247, 0x1c, RZ, 0xc0, !PT ;  /* 0x0000001cf7a37812 */ /* 0x000fe200078ec0ff */
        /* <DEDUP_REMOVED lines=8> */
[----:B------:R0:W-:Y:S04]  /*1570*/  STS.U16 [R0+UR6+0x3200], R77 ;  /* 0x0032004d00007988 */ /* 0x0001e80008000406 */
[----:B------:R-:W-:Y:S04]  /*1580*/  STS.U16 [R0+UR6+0x3400], R78 ;  /* 0x0034004e00007988 */ /* 0x000fe80008000406 */
[----:B------:R1:W-:Y:S01]  /*1590*/  STS.U16 [R0+UR6+0x3600], R79 ;  /* 0x0036004f00007988 */ /* 0x0003e20008000406 */
[----:B0-----:R-:W-:-:S03]  /*15a0*/  CS2R R76, SRZ ;  /* 0x00000000004c7805 */ /* 0x001fc6000001ff00 */
[----:B------:R-:W-:Y:S04]  /*15b0*/  STS.U16 [R0+UR6+0x3800], R80 ;  /* 0x0038005000007988 */ /* 0x000fe80008000406 */
[----:B------:R0:W-:Y:S04]  /*15c0*/  STS.U16 [R0+UR6+0x3a00], R81 ;  /* 0x003a005100007988 */ /* 0x0001e80008000406 */
[----:B------:R2:W-:Y:S01]  /*15d0*/  STS.U16 [R0+UR6+0x3c00], R82 ;  /* 0x003c005200007988 */ /* 0x0005e20008000406 */
[----:B-1----:R-:W-:-:S03]  /*15e0*/  CS2R R78, SRZ ;  /* 0x00000000004e7805 */ /* 0x002fc6000001ff00 */
[----:B------:R1:W-:Y:S01]  /*15f0*/  STS.U16 [R0+UR6+0x3e00], R23 ;  /* 0x003e001700007988 */ /* 0x0003e20008000406 */
[----:B0-----:R-:W-:-:S03]  /*1600*/  CS2R R80, SRZ ;  /* 0x0000000000507805 */ /* 0x001fc6000001ff00 */
[----:B------:R0:W-:Y:S01]  /*1610*/  STS.U16 [R3+UR6+0x100], R6 ;  /* 0x0001000603007988 */ /* 0x0001e20008000406 */
[----:B--2---:R-:W-:-:S03]  /*1620*/  CS2R R82, SRZ ;  /* 0x0000000000527805 */ /* 0x004fc6000001ff00 */
[----:B------:R2:W-:Y:S04]  /*1630*/  STS.U16 [R3+UR6+0x300], R7 ;  /* 0x0003000703007988 */ /* 0x0005e80008000406 */
[----:B------:R-:W-:Y:S01]  /*1640*/  STS.U16 [R3+UR6+0x500], R26 ;  /* 0x0005001a03007988 */ /* 0x000fe20008000406 */
[----:B-1----:R-:W-:-:S03]  /*1650*/  IMAD.MOV.U32 R0, RZ, RZ, -0x800000 ;  /* 0xff800000ff007424 */ /* 0x002fc600078e00ff */
[----:B------:R-:W-:Y:S01]  /*1660*/  STS.U16 [R3+UR6+0x700], R30 ;  /* 0x0007001e03007988 */ /* 0x000fe20008000406 */
[----:B0-----:R-:W-:-:S03]  /*1670*/  MOV R6, 0x3f800000 ;  /* 0x3f80000000067802 */ /* 0x001fc60000000f00 */
[----:B------:R-:W-:Y:S01]  /*1680*/  STS.U16 [R3+UR6+0x900], R34 ;  /* 0x0009002203007988 */ /* 0x000fe20008000406 */
[----:B--2---:R-:W-:-:S03]  /*1690*/  IMAD.MOV.U32 R7, RZ, RZ, 0x3f800000 ;  /* 0x3f800000ff077424 */ /* 0x004fc600078e00ff */
        /* <DEDUP_REMOVED lines=15> */
[----:B------:R1:W-:Y:S04]  /*1790*/  STS.U16 [R3+UR6+0x2900], R70 ;  /* 0x0029004603007988 */ /* 0x0003e80008000406 */
[----:B------:R2:W-:Y:S04]  /*17a0*/  STS.U16 [R3+UR6+0x2b00], R72 ;  /* 0x002b004803007988 */ /* 0x0005e80008000406 */
[----:B------:R3:W-:Y:S01]  /*17b0*/  STS.U16 [R3+UR6+0x2d00], R74 ;  /* 0x002d004a03007988 */ /* 0x0007e20008000406 */
[----:B0-----:R-:W-:-:S03]  /*17c0*/  CS2R R68, SRZ ;  /* 0x0000000000447805 */ /* 0x001fc6000001ff00 */
[----:B------:R-:W-:Y:S01]  /*17d0*/  STS.U16 [R3+UR6+0x2f00], R29 ;  /* 0x002f001d03007988 */ /* 0x000fe20008000406 */
[----:B-1----:R-:W-:-:S03]  /*17e0*/  CS2R R70, SRZ ;  /* 0x0000000000467805 */ /* 0x002fc6000001ff00 */
[----:B------:R-:W-:Y:S01]  /*17f0*/  STS.U16 [R3+UR6+0x3100], R27 ;  /* 0x0031001b03007988 */ /* 0x000fe20008000406 */
[----:B--2---:R-:W-:-:S03]  /*1800*/  CS2R R72, SRZ ;  /* 0x0000000000487805 */ /* 0x004fc6000001ff00 */
[----:B------:R0:W-:Y:S01]  /*1810*/  STS.U16 [R3+UR6+0x3300], R12 ;  /* 0x0033000c03007988 */ /* 0x0001e20008000406 */
[----:B---3--:R-:W-:-:S03]  /*1820*/  CS2R R74, SRZ ;  /* 0x00000000004a7805 */ /* 0x008fc6000001ff00 */
[----:B-----5:R1:W-:Y:S04]  /*1830*/  STS.U16 [R3+UR6+0x3500], R22 ;  /* 0x0035001603007988 */ /* 0x0203e80008000406 */
[----:B------:R1:W-:Y:S04]  /*1840*/  STS.U16 [R3+UR6+0x3700], R16 ;  /* 0x0037001003007988 */ /* 0x0003e80008000406 */
[----:B------:R1:W-:Y:S01]  /*1850*/  STS.U16 [R3+UR6+0x3900], R18 ;  /* 0x0039001203007988 */ /* 0x0003e20008000406 */
[----:B0-----:R-:W-:-:S03]  /*1860*/  IMAD.MOV.U32 R12, RZ, RZ, 0x3f800000 ;  /* 0x3f800000ff0c7424 */ /* 0x001fc600078e00ff */
[----:B------:R1:W-:Y:S04]  /*1870*/  STS.U16 [R3+UR6+0x3b00], R20 ;  /* 0x003b001403007988 */ /* 0x0003e80008000406 */
[----:B------:R1:W-:Y:S04]  /*1880*/  STS.U16 [R3+UR6+0x3d00], R8 ;  /* 0x003d000803007988 */ /* 0x0003e80008000406 */
[----:B------:R1:W-:Y:S01]  /*1890*/  STS.U16 [R3+UR6+0x3f00], R10 ;  /* 0x003f000a03007988 */ /* 0x0003e20008000406 */
[----:B------:R-:W-:Y:S05]  /*18a0*/  @!P0 BRA `(.L_x_0) ;  /* 0x0000003400248947 */ /* 0x000fea0003800000 */
[----:B------:R-:W0:Y:S01]  /*18b0*/  LDC R45, c[0x0][0x268] ;  /* 0x00009a00ff2d7b82 */ /* 0x000e220000000800 */
[----:B------:R-:W-:Y:S01]  /*18c0*/  SHF.R.U32.HI R0, RZ, 0x4, R247 ;  /* 0x00000004ff007819 */ /* 0x000fe200000116f7 */
[----:B------:R-:W-:Y:S01]  /*18d0*/  ULDC.64 UR4, c[0x0][0x260] ;  /* 0x0000980000047ab9 */ /* 0x000fe20000000a00 */
[C---:B------:R-:W-:Y:S01]  /*18e0*/  LEA.HI R5, R163.reuse, 0x18, RZ, 0x1e ;  /* 0x00000018a3057811 */ /* 0x040fe200078ff0ff */
[----:B------:R-:W-:Y:S01]  /*18f0*/  UIMAD UR4, UR7, UR4, URZ ;  /* 0x00000004070472a4 */ /* 0x000fe2000f8e023f */
[----:B------:R-:W-:Y:S02]  /*1900*/  SGXT.U32 R0, R0, 0x3 ;  /* 0x000000030000781a */ /* 0x000fe40000000000 */
[----:B------:R-:W-:Y:S02]  /*1910*/  CS2R R128, SRZ ;  /* 0x0000000000807805 */ /* 0x000fe4000001ff00 */
[C---:B------:R-:W-:Y:S01]  /*1920*/  LEA.HI R183, R163.reuse, 0x10, RZ, 0x1e ;  /* 0x00000010a3b77811 */ /* 0x040fe200078ff0ff */
[----:B------:R-:W2:Y:S01]  /*1930*/  LDC.64 R66, c[0x0][0x250] ;  /* 0x00009400ff427b82 */ /* 0x000ea20000000a00 */
[----:B------:R-:W-:Y:S01]  /*1940*/  LEA.HI R7, R163, 0x8, RZ, 0x1e ;  /* 0x00000008a3077811 */ /* 0x000fe200078ff0ff */
[----:B------:R-:W-:Y:S01]  /*1950*/  IMAD.IADD R184, R182, 0x1, R5 ;  /* 0x00000001b6b87824 */ /* 0x000fe200078e0205 */
[----:B-1----:R-:W-:-:S02]  /*1960*/  LOP3.LUT R3, R247, 0xf, RZ, 0xc0, !PT ;  /* 0x0000000ff7037812 */ /* 0x002fc400078ec0ff */
[----:B------:R-:W-:Y:S02]  /*1970*/  CS2R R130, SRZ ;  /* 0x0000000000827805 */ /* 0x000fe4000001ff00 */
[----:B------:R-:W-:Y:S02]  /*1980*/  LEA.HI R163, R163, R182, RZ, 0x1e ;  /* 0x000000b6a3a37211 */ /* 0x000fe400078ff0ff */
[----:B------:R-:W-:Y:S02]  /*1990*/  CS2R R72, SRZ ;  /* 0x0000000000487805 */ /* 0x000fe4000001ff00 */
[C---:B------:R-:W-:Y:S01]  /*19a0*/  IADD3 R183, R182.reuse, R183, RZ ;  /* 0x000000b7b6b77210 */ /* 0x040fe20007ffe0ff */
[----:B------:R-:W1:Y:S01]  /*19b0*/  LDC.64 R18, c[0x0][0x218] ;  /* 0x00008600ff127b82 */ /* 0x000e620000000a00 */
[----:B------:R-:W-:Y:S01]  /*19c0*/  IMAD.IADD R182, R182, 0x1, R7 ;  /* 0x00000001b6b67824 */ /* 0x000fe200078e0207 */
[----:B------:R-:W-:Y:S01]  /*19d0*/  LOP3.LUT P0, RZ, R247, 0x3, RZ, 0xc0, !PT ;  /* 0x00000003f7ff7812 */ /* 0x000fe2000780c0ff */
[----:B------:R-:W-:Y:S01]  /*19e0*/  IMAD R4, R3, UR5, RZ ;  /* 0x0000000503047c24 */ /* 0x000fe2000f8e02ff */
[----:B------:R-:W-:Y:S01]  /*19f0*/  USHF.L.U32 UR5, UR4, 0x1, URZ ;  /* 0x0000000104057899 */ /* 0x000fe2000800063f */
[----:B------:R-:W-:-:S02]  /*1a00*/  LOP3.LUT P1, RZ, R247, 0x1, RZ, 0xc0, !PT ;  /* 0x00000001f7ff7812 */ /* 0x000fc4000782c0ff */
[----:B------:R-:W-:Y:S01]  /*1a10*/  CS2R R74, SRZ ;  /* 0x00000000004a7805 */ /* 0x000fe2000001ff00 */
[----:B------:R-:W-:Y:S01]  /*1a20*/  IMAD.SHL.U32 R5, R4, 0x2, RZ ;  /* 0x0000000204057824 */ /* 0x000fe200078e00ff */
[----:B------:R-:W3:Y:S01]  /*1a30*/  LDC R9, c[0x0][0x258] ;  /* 0x00009600ff097b82 */ /* 0x000ee20000000800 */
[----:B0-----:R-:W-:Y:S01]  /*1a40*/  IMAD R6, R0, R45, RZ ;  /* 0x0000002d00067224 */ /* 0x001fe200078e02ff */
[----:B------:R-:W-:Y:S01]  /*1a50*/  ISETP.GE.U32.AND P6, PT, R2, 0x40, PT ;  /* 0x000000400200780c */ /* 0x000fe20003fc6070 */
[----:B------:R-:W-:Y:S01]  /*1a60*/  IMAD.HI R4, R4, 0x2, RZ ;  /* 0x0000000204047827 */ /* 0x000fe200078e02ff */
[C---:B------:R-:W-:Y:S02]  /*1a70*/  ISETP.LT.U32.AND P0, PT, R2.reuse, 0x40, !P0 ;  /* 0x000000400200780c */ /* 0x040fe40004701070 */
[----:B------:R-:W-:Y:S02]  /*1a80*/  CS2R R68, SRZ ;  /* 0x0000000000447805 */ /* 0x000fe4000001ff00 */
[----:B------:R-:W-:Y:S01]  /*1a90*/  ISETP.LT.U32.AND P1, PT, R2, 0x40, !P1 ;  /* 0x000000400200780c */ /* 0x000fe20004f21070 */
[----:B------:R-:W-:Y:S01]  /*1aa0*/  IMAD R7, R45, 0x8, R6 ;  /* 0x000000082d077824 */ /* 0x000fe200078e0206 */
[----:B------:R-:W0:Y:S01]  /*1ab0*/  LDC.64 R64, c[0x0][0x220] ;  /* 0x00008800ff407b82 */ /* 0x000e220000000a00 */
[----:B--2---:R-:W-:Y:S01]  /*1ac0*/  IMAD R0, R66, UR7, RZ ;  /* 0x0000000742007c24 */ /* 0x004fe2000f8e02ff */
[C---:B------:R-:W-:Y:S01]  /*1ad0*/  SHF.L.U32 R245, R67.reuse, 0x2, RZ ;  /* 0x0000000243f57819 */ /* 0x040fe200000006ff */
[----:B------:R-:W-:Y:S01]  /*1ae0*/  IMAD R251, R67, 0x3, RZ ;  /* 0x0000000343fb7824 */ /* 0x000fe200078e02ff */
[----:B------:R-:W-:Y:S01]  /*1af0*/  LEA R8, R45, R7, 0x3 ;  /* 0x000000072d087211 */ /* 0x000fe200078e18ff */
[C---:B------:R-:W-:Y:S01]  /*1b00*/  IMAD R237, R67.reuse, 0x5, RZ ;  /* 0x0000000543ed7824 */ /* 0x040fe200078e02ff */
[----:B------:R-:W-:Y:S01]  /*1b10*/  CS2R R70, SRZ ;  /* 0x0000000000467805 */ /* 0x000fe2000001ff00 */
[C---:B------:R-:W-:Y:S01]  /*1b20*/  IMAD R227, R67.reuse, 0x6, RZ ;  /* 0x0000000643e37824 */ /* 0x040fe200078e02ff */
[----:B-1----:R-:W-:Y:S01]  /*1b30*/  LEA R18, P2, R0, R18, 0x1 ;  /* 0x0000001200127211 */ /* 0x002fe200078408ff */
[C---:B------:R-:W-:Y:S01]  /*1b40*/  IMAD R219, R67.reuse, 0x7, RZ ;  /* 0x0000000743db7824 */ /* 0x040fe200078e02ff */
[----:B------:R-:W-:Y:S01]  /*1b50*/  CS2R R76, SRZ ;  /* 0x00000000004c7805 */ /* 0x000fe2000001ff00 */
[C---:B------:R-:W-:Y:S01]  /*1b60*/  IMAD.SHL.U32 R215, R67.reuse, 0x8, RZ ;  /* 0x0000000843d77824 */ /* 0x040fe200078e00ff */
[----:B------:R-:W-:Y:S01]  /*1b70*/  CS2R R78, SRZ ;  /* 0x00000000004e7805 */ /* 0x000fe2000001ff00 */
[C---:B------:R-:W-:Y:S01]  /*1b80*/  IMAD R211, R67.reuse, 0x9, RZ ;  /* 0x0000000943d37824 */ /* 0x040fe200078e02ff */
[----:B------:R-:W-:Y:S01]  /*1b90*/  CS2R R80, SRZ ;  /* 0x0000000000507805 */ /* 0x000fe2000001ff00 */
[C---:B------:R-:W-:Y:S01]  /*1ba0*/  IMAD R207, R67.reuse, 0xa, RZ ;  /* 0x0000000a43cf7824 */ /* 0x040fe200078e02ff */
[----:B------:R-:W-:Y:S01]  /*1bb0*/  CS2R R82, SRZ ;  /* 0x0000000000527805 */ /* 0x000fe2000001ff00 */
[----:B---3--:R-:W-:Y:S01]  /*1bc0*/  IMAD R3, R2, R9, RZ ;  /* 0x0000000902037224 */ /* 0x008fe200078e02ff */
[----:B------:R-:W-:Y:S01]  /*1bd0*/  LEA.HI.X.SX32 R2, R0, R19, 0x1, P2 ;  /* 0x0000001300027211 */ /* 0x000fe200010f0eff */
[----:B------:R-:W-:Y:S01]  /*1be0*/  IMAD R203, R67, 0xb, RZ ;  /* 0x0000000b43cb7824 */ /* 0x000fe200078e02ff */
[----:B------:R-:W-:Y:S01]  /*1bf0*/  CS2R R124, SRZ ;  /* 0x00000000007c7805 */ /* 0x000fe2000001ff00 */
[----:B------:R-:W-:Y:S01]  /*1c00*/  IMAD R0, R9, 0x80, R3 ;  /* 0x0000008009007824 */ /* 0x000fe200078e0203 */
[-C--:B------:R-:W-:Y:S01]  /*1c10*/  LEA R16, P2, R3, R18.reuse, 0x1 ;  /* 0x0000001203107211 */ /* 0x080fe200078408ff */
[----:B------:R-:W-:Y:S01]  /*1c20*/  IMAD R199, R67, 0xc, RZ ;  /* 0x0000000c43c77824 */ /* 0x000fe200078e02ff */
[----:B0-----:R-:W-:Y:S01]  /*1c30*/  IADD3 R61, P4, P5, R5, UR5, R64 ;  /* 0x00000005053d7c10 */ /* 0x001fe2000fd9e040 */
[----:B------:R-:W-:Y:S01]  /*1c40*/  IMAD R5, R45, 0x8, R8 ;  /* 0x000000082d057824 */ /* 0x000fe200078e0208 */
[C---:B------:R-:W-:Y:S01]  /*1c50*/  LEA R18, P3, R0.reuse, R18, 0x1 ;  /* 0x0000001200127211 */ /* 0x040fe200078608ff */
[----:B------:R-:W-:Y:S01]  /*1c60*/  UIMAD.WIDE UR4, UR4, 0x2, URZ ;  /* 0x00000002040478a5 */ /* 0x000fe2000f8e023f */
[-C--:B------:R-:W-:Y:S01]  /*1c70*/  LEA.HI.X.SX32 R17, R3, R2.reuse, 0x1, P2 ;  /* 0x0000000203117211 */ /* 0x080fe200010f0eff */
[----:B------:R-:W-:Y:S01]  /*1c80*/  IMAD R9, R45, 0x8, R5 ;  /* 0x000000082d097824 */ /* 0x000fe200078e0205 */
[----:B------:R-:W-:Y:S01]  /*1c90*/  LEA.HI.X.SX32 R19, R0, R2, 0x1, P3 ;  /* 0x0000000200137211 */ /* 0x000fe200018f0eff */
[----:B------:R-:W-:Y:S01]  /*1ca0*/  IMAD R195, R67, 0xd, RZ ;  /* 0x0000000d43c37824 */ /* 0x000fe200078e02ff */
[----:B------:R-:W-:Y:S01]  /*1cb0*/  LEA.HI R2, R247, 0x78, RZ, 0x1c ;  /* 0x00000078f7027811 */ /* 0x000fe200078fe0ff */
[----:B------:R-:W-:Y:S01]  /*1cc0*/  IMAD R191, R67, 0xe, RZ ;  /* 0x0000000e43bf7824 */ /* 0x000fe200078e02ff */
[----:B------:R-:W-:Y:S01]  /*1cd0*/  LEA R10, R45, R9, 0x3 ;  /* 0x000000092d0a7211 */ /* 0x000fe200078e18ff */
[----:B------:R-:W-:Y:S01]  /*1ce0*/  IMAD R187, R67, 0xf, RZ ;  /* 0x0000000f43bb7824 */ /* 0x000fe200078e02ff */
[----:B------:R-:W-:Y:S01]  /*1cf0*/  LEA.HI R3, R247, 0xb8, RZ, 0x1c ;  /* 0x000000b8f7037811 */ /* 0x000fe200078fe0ff */
[-C--:B------:R-:W-:Y:S01]  /*1d00*/  IMAD R13, R2, R45.reuse, RZ ;  /* 0x0000002d020d7224 */ /* 0x080fe200078e02ff */
[----:B------:R-:W-:Y:S01]  /*1d10*/  IADD3.X R65, R4, UR5, R65, P4, P5 ;  /* 0x0000000504417c10 */ /* 0x000fe2000a7ea441 */
[----:B------:R-:W-:Y:S01]  /*1d20*/  IMAD R11, R45, 0x8, R10 ;  /* 0x000000082d0b7824 */ /* 0x000fe200078e020a */
[----:B------:R-:W-:Y:S01]  /*1d30*/  LEA.HI R4, R247, 0xf8, RZ, 0x1c ;  /* 0x000000f8f7047811 */ /* 0x000fe200078fe0ff */
[----:B------:R-:W-:Y:S01]  /*1d40*/  IMAD R14, R3, R45, RZ ;  /* 0x0000002d030e7224 */ /* 0x000fe200078e02ff */
[----:B------:R-:W-:Y:S01]  /*1d50*/  LEA R180, P4, R6, R61, 0x1 ;  /* 0x0000003d06b47211 */ /* 0x000fe200078808ff */
[----:B------:R-:W-:Y:S01]  /*1d60*/  IMAD R12, R45, 0x10, R11 ;  /* 0x000000102d0c7824 */ /* 0x000fe200078e020b */
[----:B------:R-:W-:Y:S01]  /*1d70*/  LEA.HI R0, R247, 0x38, RZ, 0x1c ;  /* 0x00000038f7007811 */ /* 0x000fe200078fe0ff */
[----:B------:R-:W-:Y:S01]  /*1d80*/  IMAD R15, R4, R45, RZ ;  /* 0x0000002d040f7224 */ /* 0x000fe200078e02ff */
[----:B------:R-:W-:Y:S01]  /*1d90*/  LEA.HI.X.SX32 R181, R6, R65, 0x1, P4 ;  /* 0x0000004106b57211 */ /* 0x000fe200020f0eff */
[----:B------:R-:W-:Y:S01]  /*1da0*/  IMAD R2, R45, 0x8, R12 ;  /* 0x000000082d027824 */ /* 0x000fe200078e020c */
[----:B------:R-:W-:Y:S01]  /*1db0*/  LEA R174, P5, R5, R61, 0x1 ;  /* 0x0000003d05ae7211 */ /* 0x000fe200078a08ff */
[----:B------:R-:W-:Y:S01]  /*1dc0*/  IMAD R0, R0, R45, RZ ;  /* 0x0000002d00007224 */ /* 0x000fe200078e02ff */
[----:B------:R-:W-:Y:S01]  /*1dd0*/  LEA R178, P3, R7, R61, 0x1 ;  /* 0x0000003d07b27211 */ /* 0x000fe200078608ff */
[----:B------:R-:W-:Y:S01]  /*1de0*/  IMAD.WIDE R248, R245, 0x2, R16 ;  /* 0x00000002f5f87825 */ /* 0x000fe200078e0210 */
[----:B------:R-:W-:-:S02]  /*1df0*/  LEA R3, R45, R2, 0x3 ;  /* 0x000000022d037211 */ /* 0x000fc400078e18ff */
[----:B------:R-:W-:Y:S02]  /*1e00*/  CS2R R126, SRZ ;  /* 0x00000000007e7805 */ /* 0x000fe4000001ff00 */
[----:B------:R-:W-:Y:S01]  /*1e10*/  LEA.HI.X.SX32 R175, R5, R65, 0x1, P5 ;  /* 0x0000004105af7211 */ /* 0x000fe200028f0eff */
[----:B------:R-:W-:Y:S01]  /*1e20*/  IMAD.WIDE R238, R237, 0x2, R16 ;  /* 0x00000002edee7825 */ /* 0x000fe200078e0210 */
[----:B------:R-:W-:Y:S02]  /*1e30*/  LEA R176, P4, R8, R61, 0x1 ;  /* 0x0000003d08b07211 */ /* 0x000fe400078808ff */
[----:B------:R-:W-:Y:S02]  /*1e40*/  CS2R R84, SRZ ;  /* 0x0000000000547805 */ /* 0x000fe4000001ff00 */
[----:B------:R-:W-:Y:S01]  /*1e50*/  LEA.HI.X.SX32 R179, R7, R65, 0x1, P3 ;  /* 0x0000004107b37211 */ /* 0x000fe200018f0eff */
[----:B------:R-:W-:Y:S01]  /*1e60*/  IMAD R4, R45, 0x8, R3 ;  /* 0x000000082d047824 */ /* 0x000fe200078e0203 */
[----:B------:R-:W-:Y:S01]  /*1e70*/  LEA R166, P2, R0, R61, 0x1 ;  /* 0x0000003d00a67211 */ /* 0x000fe200078408ff */
[----:B------:R-:W-:Y:S01]  /*1e80*/  IMAD.WIDE R230, R227, 0x2, R16 ;  /* 0x00000002e3e67825 */ /* 0x000fe200078e0210 */
[----:B------:R-:W-:-:S02]  /*1e90*/  LEA.HI.X.SX32 R177, R8, R65, 0x1, P4 ;  /* 0x0000004108b17211 */ /* 0x000fc400020f0eff */
[----:B------:R-:W-:Y:S02]  /*1ea0*/  CS2R R86, SRZ ;  /* 0x0000000000567805 */ /* 0x000fe4000001ff00 */
[----:B------:R-:W-:Y:S01]  /*1eb0*/  LEA R172, P4, R9, R61, 0x1 ;  /* 0x0000003d09ac7211 */ /* 0x000fe200078808ff */
[----:B------:R-:W-:Y:S01]  /*1ec0*/  IMAD R6, R45, 0x8, R4 ;  /* 0x000000082d067824 */ /* 0x000fe200078e0204 */
[----:B------:R-:W-:Y:S01]  /*1ed0*/  LEA.HI.X.SX32 R167, R0, R65, 0x1, P2 ;  /* 0x0000004100a77211 */ /* 0x000fe200010f0eff */
[----:B------:R-:W-:Y:S01]  /*1ee0*/  IMAD.WIDE R220, R219, 0x2, R16 ;  /* 0x00000002dbdc7825 */ /* 0x000fe200078e0210 */
[----:B------:R-:W-:Y:S02]  /*1ef0*/  LEA R170, P5, R10, R61, 0x1 ;  /* 0x0000003d0aaa7211 */ /* 0x000fe400078a08ff */
[----:B------:R-:W-:Y:S02]  /*1f00*/  CS2R R88, SRZ ;  /* 0x0000000000587805 */ /* 0x000fe4000001ff00 */
[----:B------:R-:W-:Y:S01]  /*1f10*/  LEA.HI.X.SX32 R173, R9, R65, 0x1, P4 ;  /* 0x0000004109ad7211 */ /* 0x000fe200020f0eff */
[----:B------:R-:W-:Y:S01]  /*1f20*/  IMAD R5, R45, 0x8, R6 ;  /* 0x000000082d057824 */ /* 0x000fe200078e0206 */
[-C--:B------:R-:W-:Y:S01]  /*1f30*/  LEA R168, P4, R11, R61.reuse, 0x1 ;  /* 0x0000003d0ba87211 */ /* 0x080fe200078808ff */
[----:B------:R-:W-:Y:S01]  /*1f40*/  IMAD.SHL.U32 R9, R67, 0x2, RZ ;  /* 0x0000000243097824 */ /* 0x000fe200078e00ff */
        /* <DEDUP_REMOVED lines=8> */
[-C--:B------:R-:W-:Y:S01]  /*1fd0*/  LEA.HI.X.SX32 R169, R11, R65.reuse, 0x1, P4 ;  /* 0x000000410ba97211 */ /* 0x080fe200020f0eff */
[----:B------:R-:W-:Y:S01]  /*1fe0*/  IMAD R0, R45, 0x10, R7 ;  /* 0x000000102d007824 */ /* 0x000fe200078e0207 */
[----:B------:R-:W-:Y:S01]  /*1ff0*/  LEA.HI.X.SX32 R161, R2, R65, 0x1, P2 ;  /* 0x0000004102a17211 */ /* 0x000fe200010f0eff */
[----:B------:R-:W-:Y:S01]  /*2000*/  IMAD.WIDE R208, R207, 0x2, R16 ;  /* 0x00000002cfd07825 */ /* 0x000fe200078e0210 */
[----:B------:R-:W-:-:S02]  /*2010*/  LEA R62, P4, R3, R61, 0x1 ;  /* 0x0000003d033e7211 */ /* 0x000fc400078808ff */
[----:B------:R-:W-:Y:S02]  /*2020*/  CS2R R94, SRZ ;  /* 0x00000000005e7805 */ /* 0x000fe4000001ff00 */
[----:B------:R-:W-:Y:S01]  /*2030*/  LEA.HI.X.SX32 R165, R12, R65, 0x1, P5 ;  /* 0x000000410ca57211 */ /* 0x000fe200028f0eff */
[----:B------:R-:W-:Y:S01]  /*2040*/  IMAD R8, R45, 0x8, R0 ;  /* 0x000000082d087824 */ /* 0x000fe200078e0200 */
[C---:B------:R-:W-:Y:S01]  /*2050*/  LEA R22, P5, R4.reuse, R61, 0x1 ;  /* 0x0000003d04167211 */ /* 0x040fe200078a08ff */
[----:B------:R-:W-:Y:S01]  /*2060*/  IMAD.WIDE R204, R203, 0x2, R16 ;  /* 0x00000002cbcc7825 */ /* 0x000fe200078e0210 */
[-C--:B------:R-:W-:Y:S02]  /*2070*/  LEA.HI.X.SX32 R63, R3, R65.reuse, 0x1, P4 ;  /* 0x00000041033f7211 */ /* 0x080fe400020f0eff */
[----:B------:R-:W-:Y:S02]  /*2080*/  CS2R R96, SRZ ;  /* 0x0000000000607805 */ /* 0x000fe4000001ff00 */
[----:B------:R-:W-:Y:S01]  /*2090*/  LEA.HI.X.SX32 R23, R4, R65, 0x1, P5 ;  /* 0x0000004104177211 */ /* 0x000fe200028f0eff */
[----:B------:R-:W-:Y:S01]  /*20a0*/  IMAD R2, R45, 0x8, R8 ;  /* 0x000000082d027824 */ /* 0x000fe200078e0208 */
[-C--:B------:R-:W-:Y:S01]  /*20b0*/  LEA R26, P5, R5, R61.reuse, 0x1 ;  /* 0x0000003d051a7211 */ /* 0x080fe200078a08ff */
[----:B------:R-:W-:Y:S01]  /*20c0*/  IMAD.WIDE R200, R199, 0x2, R16 ;  /* 0x00000002c7c87825 */ /* 0x000fe200078e0210 */
[----:B------:R-:W-:-:S02]  /*20d0*/  LEA R24, P4, R6, R61, 0x1 ;  /* 0x0000003d06187211 */ /* 0x000fc400078808ff */
[----:B------:R-:W-:Y:S02]  /*20e0*/  CS2R R98, SRZ ;  /* 0x0000000000627805 */ /* 0x000fe4000001ff00 */
[----:B------:R-:W-:Y:S01]  /*20f0*/  LEA R3, R45, R2, 0x3 ;  /* 0x000000022d037211 */ /* 0x000fe200078e18ff */
[----:B------:R-:W-:Y:S01]  /*2100*/  IMAD.WIDE R196, R195, 0x2, R16 ;  /* 0x00000002c3c47825 */ /* 0x000fe200078e0210 */
[----:B------:R-:W-:Y:S02]  /*2110*/  LEA.HI.X.SX32 R27, R5, R65, 0x1, P5 ;  /* 0x00000041051b7211 */ /* 0x000fe400028f0eff */
[----:B------:R-:W-:Y:S02]  /*2120*/  CS2R R100, SRZ ;  /* 0x0000000000647805 */ /* 0x000fe4000001ff00 */
[----:B------:R-:W-:Y:S01]  /*2130*/  LEA R32, P5, R0, R61, 0x1 ;  /* 0x0000003d00207211 */ /* 0x000fe200078a08ff */
[----:B------:R-:W-:Y:S01]  /*2140*/  IMAD R4, R45, 0x8, R3 ;  /* 0x000000082d047824 */ /* 0x000fe200078e0203 */
[-C--:B------:R-:W-:Y:S01]  /*2150*/  LEA.HI.X.SX32 R25, R6, R65.reuse, 0x1, P4 ;  /* 0x0000004106197211 */ /* 0x080fe200020f0eff */
[----:B------:R-:W-:Y:S01]  /*2160*/  IMAD.WIDE R192, R191, 0x2, R16 ;  /* 0x00000002bfc07825 */ /* 0x000fe200078e0210 */
[----:B------:R-:W-:-:S02]  /*2170*/  LEA.HI.X.SX32 R33, R0, R65, 0x1, P5 ;  /* 0x0000004100217211 */ /* 0x000fc400028f0eff */
[----:B------:R-:W-:Y:S02]  /*2180*/  CS2R R102, SRZ ;  /* 0x0000000000667805 */ /* 0x000fe4000001ff00 */
[-C--:B------:R-:W-:Y:S01]  /*2190*/  LEA R30, P4, R7, R61.reuse, 0x1 ;  /* 0x0000003d071e7211 */ /* 0x080fe200078808ff */
[----:B------:R-:W-:Y:S01]  /*21a0*/  IMAD R5, R45, 0x8, R4 ;  /* 0x000000082d057824 */ /* 0x000fe200078e0204 */
[----:B------:R-:W-:Y:S01]  /*21b0*/  LEA R38, P5, R3, R61, 0x1 ;  /* 0x0000003d03267211 */ /* 0x000fe200078a08ff */
[----:B------:R-:W-:Y:S01]  /*21c0*/  IMAD.WIDE R188, R187, 0x2, R16 ;  /* 0x00000002bbbc7825 */ /* 0x000fe200078e0210 */
[----:B------:R-:W-:Y:S02]  /*21d0*/  LEA.HI.X.SX32 R31, R7, R65, 0x1, P4 ;  /* 0x00000041071f7211 */ /* 0x000fe400020f0eff */
[----:B------:R-:W-:Y:S02]  /*21e0*/  CS2R R104, SRZ ;  /* 0x0000000000687805 */ /* 0x000fe4000001ff00 */
[C---:B------:R-:W-:Y:S01]  /*21f0*/  LEA R36, P4, R2.reuse, R61, 0x1 ;  /* 0x0000003d02247211 */ /* 0x040fe200078808ff */
[----:B------:R-:W-:Y:S01]  /*2200*/  IMAD R0, R45, 0x8, R5 ;  /* 0x000000082d007824 */ /* 0x000fe200078e0205 */
[-C--:B------:R-:W-:Y:S01]  /*2210*/  LEA.HI.X.SX32 R39, R3, R65.reuse, 0x1, P5 ;  /* 0x0000004103277211 */ /* 0x080fe200028f0eff */
[----:B------:R-:W-:Y:S01]  /*2220*/  IMAD.MOV.U32 R7, RZ, RZ, 0x3f800000 ;  /* 0x3f800000ff077424 */ /* 0x000fe200078e00ff */
[----:B------:R-:W-:Y:S01]  /*2230*/  LEA.HI.X.SX32 R37, R2, R65, 0x1, P4 ;  /* 0x0000004102257211 */ /* 0x000fe200020f0eff */
[----:B------:R-:W-:Y:S01]  /*2240*/  IMAD.MOV.U32 R12, RZ, RZ, 0x3f800000 ;  /* 0x3f800000ff0c7424 */ /* 0x000fe200078e00ff */
[----:B------:R-:W-:-:S02]  /*2250*/  LEA R6, R45, R0, 0x4 ;  /* 0x000000002d067211 */ /* 0x000fc400078e20ff */
[----:B------:R-:W-:Y:S02]  /*2260*/  CS2R R106, SRZ ;  /* 0x00000000006a7805 */ /* 0x000fe4000001ff00 */
[-C--:B------:R-:W-:Y:S02]  /*2270*/  LEA R40, P4, R4, R61.reuse, 0x1 ;  /* 0x0000003d04287211 */ /* 0x080fe400078808ff */
[----:B------:R-:W-:Y:S02]  /*2280*/  CS2R R108, SRZ ;  /* 0x00000000006c7805 */ /* 0x000fe4000001ff00 */
[----:B------:R-:W-:Y:S01]  /*2290*/  LEA R28, P2, R14, R61, 0x1 ;  /* 0x0000003d0e1c7211 */ /* 0x000fe200078408ff */
[----:B------:R-:W-:Y:S01]  /*22a0*/  IMAD R2, R45, 0x8, R6 ;  /* 0x000000082d027824 */ /* 0x000fe200078e0206 */
[----:B------:R-:W-:Y:S02]  /*22b0*/  LEA.HI.X.SX32 R41, R4, R65, 0x1, P4 ;  /* 0x0000004104297211 */ /* 0x000fe400020f0eff */
[----:B------:R-:W-:-:S02]  /*22c0*/  CS2R R110, SRZ ;  /* 0x00000000006e7805 */ /* 0x000fc4000001ff00 */
[CC--:B------:R-:W-:Y:S01]  /*22d0*/  LEA R46, P4, R0.reuse, R61.reuse, 0x1 ;  /* 0x0000003d002e7211 */ /* 0x0c0fe200078808ff */
[----:B------:R-:W-:Y:S01]  /*22e0*/  IMAD R3, R45, 0x8, R2 ;  /* 0x000000082d037824 */ /* 0x000fe200078e0202 */
[----:B------:R-:W-:Y:S02]  /*22f0*/  LEA R42, P5, R5, R61, 0x1 ;  /* 0x0000003d052a7211 */ /* 0x000fe400078a08ff */
[----:B------:R-:W-:Y:S02]  /*2300*/  CS2R R112, SRZ ;  /* 0x0000000000707805 */ /* 0x000fe4000001ff00 */
[-C--:B------:R-:W-:Y:S01]  /*2310*/  LEA.HI.X.SX32 R47, R0, R65.reuse, 0x1, P4 ;  /* 0x00000041002f7211 */ /* 0x080fe200020f0eff */
[----:B------:R-:W-:Y:S01]  /*2320*/  IMAD R4, R45, 0x8, R3 ;  /* 0x000000082d047824 */ /* 0x000fe200078e0203 */
[----:B------:R-:W-:Y:S02]  /*2330*/  LEA.HI.X.SX32 R43, R5, R65, 0x1, P5 ;  /* 0x00000041052b7211 */ /* 0x000fe400028f0eff */
[----:B------:R-:W-:-:S02]  /*2340*/  CS2R R114, SRZ ;  /* 0x0000000000727805 */ /* 0x000fc4000001ff00 */
[----:B------:R-:W-:Y:S02]  /*2350*/  LEA.HI.X.SX32 R29, R14, R65, 0x1, P2 ;  /* 0x000000410e1d7211 */ /* 0x000fe400010f0eff */
[----:B------:R-:W-:Y:S02]  /*2360*/  CS2R R116, SRZ ;  /* 0x0000000000747805 */ /* 0x000fe4000001ff00 */
[----:B------:R-:W-:Y:S02]  /*2370*/  LEA R0, R45, R4, 0x3 ;  /* 0x000000042d007211 */ /* 0x000fe400078e18ff */
[----:B------:R-:W-:Y:S02]  /*2380*/  CS2R R118, SRZ ;  /* 0x0000000000767805 */ /* 0x000fe4000001ff00 */
[----:B------:R-:W-:Y:S02]  /*2390*/  LEA R48, P5, R6, R61, 0x1 ;  /* 0x0000003d06307211 */ /* 0x000fe400078a08ff */
[----:B------:R-:W-:-:S02]  /*23a0*/  CS2R R120, SRZ ;  /* 0x0000000000787805 */ /* 0x000fc4000001ff00 */
[-C--:B------:R-:W-:Y:S01]  /*23b0*/  LEA R50, P2, R2, R61.reuse, 0x1 ;  /* 0x0000003d02327211 */ /* 0x080fe200078408ff */
[----:B------:R-:W-:Y:S01]  /*23c0*/  IMAD R5, R45, 0x8, R0 ;  /* 0x000000082d057824 */ /* 0x000fe200078e0200 */
[----:B------:R-:W-:Y:S02]  /*23d0*/  LEA R20, P3, R13, R61, 0x1 ;  /* 0x0000003d0d147211 */ /* 0x000fe400078608ff */
[----:B------:R-:W-:Y:S02]  /*23e0*/  CS2R R122, SRZ ;  /* 0x00000000007a7805 */ /* 0x000fe4000001ff00 */
[----:B------:R-:W-:Y:S01]  /*23f0*/  LEA.HI.X.SX32 R49, R6, R65, 0x1, P5 ;  /* 0x0000004106317211 */ /* 0x000fe200028f0eff */
[----:B------:R-:W-:Y:S01]  /*2400*/  IMAD.MOV.U32 R6, RZ, RZ, 0x3f800000 ;  /* 0x3f800000ff067424 */ /* 0x000fe200078e00ff */
[----:B------:R-:W-:Y:S01]  /*2410*/  LEA R52, P4, R3, R61, 0x1 ;  /* 0x0000003d03347211 */ /* 0x000fe200078808ff */
[----:B------:R-:W-:Y:S01]  /*2420*/  IMAD.WIDE R244, R245, 0x2, R18 ;  /* 0x00000002f5f47825 */ /* 0x000fe200078e0212 */
[----:B------:R-:W-:Y:S01]  /*2430*/  LEA.HI.X.SX32 R51, R2, R65, 0x1, P2 ;  /* 0x0000004102337211 */ /* 0x000fe200010f0eff */
[----:B------:R-:W-:Y:S01]  /*2440*/  UMOV UR4, URZ ;  /* 0x0000003f00047c82 */ /* 0x000fe20008000000 */
[----:B------:R-:W-:Y:S01]  /*2450*/  LEA R54, P5, R4, R61, 0x1 ;  /* 0x0000003d04367211 */ /* 0x000fe200078a08ff */
[----:B------:R-:W-:Y:S01]  /*2460*/  IMAD R2, R45, 0x8, R5 ;  /* 0x000000082d027824 */ /* 0x000fe200078e0205 */
[----:B------:R-:W-:Y:S01]  /*2470*/  LEA.HI.X.SX32 R21, R13, R65, 0x1, P3 ;  /* 0x000000410d157211 */ /* 0x000fe200018f0eff */
[----:B------:R-:W-:Y:S01]  /*2480*/  IMAD.MOV.U32 R13, RZ, RZ, -0x800000 ;  /* 0xff800000ff0d7424 */ /* 0x000fe200078e00ff */
[----:B------:R-:W-:Y:S01]  /*2490*/  LEA R34, P3, R8, R61, 0x1 ;  /* 0x0000003d08227211 */ /* 0x000fe200078608ff */
[--C-:B------:R-:W-:Y:S01]  /*24a0*/  IMAD.WIDE R236, R237, 0x2, R18.reuse ;  /* 0x00000002edec7825 */ /* 0x100fe200078e0212 */
[-C--:B------:R-:W-:Y:S01]  /*24b0*/  LEA.HI.X.SX32 R53, R3, R65.reuse, 0x1, P4 ;  /* 0x0000004103357211 */ /* 0x080fe200020f0eff */
[----:B------:R-:W-:Y:S01]  /*24c0*/  UMOV UR5, URZ ;  /* 0x0000003f00057c82 */ /* 0x000fe20008000000 */
[----:B------:R-:W-:Y:S01]  /*24d0*/  LEA.HI.X.SX32 R55, R4, R65, 0x1, P5 ;  /* 0x0000004104377211 */ /* 0x000fe200028f0eff */
[--C-:B------:R-:W-:Y:S01]  /*24e0*/  IMAD.WIDE R226, R227, 0x2, R18.reuse ;  /* 0x00000002e3e27825 */ /* 0x100fe200078e0212 */
[-C--:B------:R-:W-:Y:S01]  /*24f0*/  LEA R58, P4, R5, R61.reuse, 0x1 ;  /* 0x0000003d053a7211 */ /* 0x080fe200078808ff */
[----:B------:R-:W-:Y:S01]  /*2500*/  ULDC UR9, c[0x0][0x238] ;  /* 0x00008e0000097ab9 */ /* 0x000fe20000000800 */
[----:B------:R-:W-:Y:S01]  /*2510*/  LEA R60, P5, R2, R61, 0x1 ;  /* 0x0000003d023c7211 */ /* 0x000fe200078a08ff */
[----:B------:R-:W-:Y:S01]  /*2520*/  IMAD.WIDE R218, R219, 0x2, R18 ;  /* 0x00000002dbda7825 */ /* 0x000fe200078e0212 */
[----:B------:R-:W-:-:S02]  /*2530*/  LEA.HI.X.SX32 R35, R8, R65, 0x1, P3 ;  /* 0x0000004108237211 */ /* 0x000fc400018f0eff */
[-C--:B------:R-:W-:Y:S01]  /*2540*/  LEA R44, P3, R15, R61.reuse, 0x1 ;  /* 0x0000003d0f2c7211 */ /* 0x080fe200078608ff */
[----:B------:R-:W-:Y:S01]  /*2550*/  IMAD.WIDE R214, R215, 0x2, R18 ;  /* 0x00000002d7d67825 */ /* 0x000fe200078e0212 */
[----:B------:R-:W-:Y:S02]  /*2560*/  LEA R56, P2, R0, R61, 0x1 ;  /* 0x0000003d00387211 */ /* 0x000fe400078408ff */
[-C--:B------:R-:W-:Y:S01]  /*2570*/  LEA.HI.X.SX32 R59, R5, R65.reuse, 0x1, P4 ;  /* 0x00000041053b7211 */ /* 0x080fe200020f0eff */
[----:B------:R-:W-:Y:S01]  /*2580*/  IMAD.WIDE R4, R67, 0x2, R16 ;  /* 0x0000000243047825 */ /* 0x000fe200078e0210 */
[-C--:B------:R-:W-:Y:S02]  /*2590*/  LEA.HI.X.SX32 R61, R2, R65.reuse, 0x1, P5 ;  /* 0x00000041023d7211 */ /* 0x080fe400028f0eff */
[-C--:B------:R-:W-:Y:S01]  /*25a0*/  LEA.HI.X.SX32 R45, R15, R65.reuse, 0x1, P3 ;  /* 0x000000410f2d7211 */ /* 0x080fe200018f0eff */
[----:B------:R-:W-:Y:S01]  /*25b0*/  IMAD.WIDE R2, R67, 0x2, R18 ;  /* 0x0000000243027825 */ /* 0x000fe200078e0212 */
[----:B------:R-:W-:Y:S01]  /*25c0*/  LEA.HI.X.SX32 R57, R0, R65, 0x1, P2 ;  /* 0x0000004100397211 */ /* 0x000fe200010f0eff */
[----:B------:R0:W-:Y:S01]  /*25d0*/  STL.64 [R1+0x20], R4 ;  /* 0x0000200401007387 */ /* 0x0001e20000100a00 */
[----:B------:R-:W-:Y:S01]  /*25e0*/  MOV R8, RZ ;  /* 0x000000ff00087202 */ /* 0x000fe20000000f00 */
[C---:B------:R-:W-:Y:S01]  /*25f0*/  IMAD.WIDE R66, R9.reuse, 0x2, R16 ;  /* 0x0000000209427825 */ /* 0x040fe200078e0210 */
[----:B------:R-:W-:Y:S01]  /*2600*/  MOV R11, 0xff800000 ;  /* 0xff800000000b7802 */ /* 0x000fe20000000f00 */
[----:B------:R1:W-:Y:S02]  /*2610*/  STL.64 [R1+0x18], R2 ;  /* 0x0000180201007387 */ /* 0x0003e40000100a00 */
[----:B------:R-:W-:-:S02]  /*2620*/  IMAD.WIDE R64, R9, 0x2, R18 ;  /* 0x0000000209407825 */ /* 0x000fc400078e0212 */
[----:B------:R2:W-:Y:S02]  /*2630*/  STL.64 [R1+0x10], R66 ;  /* 0x0000104201007387 */ /* 0x0005e40000100a00 */
[----:B------:R-:W-:Y:S02]  /*2640*/  IMAD.WIDE R14, R251, 0x2, R16 ;  /* 0x00000002fb0e7825 */ /* 0x000fe400078e0210 */
[----:B------:R2:W-:Y:S02]  /*2650*/  STL.64 [R1+0x8], R64 ;  /* 0x0000084001007387 */ /* 0x0005e40000100a00 */
[----:B0-----:R-:W-:Y:S02]  /*2660*/  IMAD.MOV.U32 R4, RZ, RZ, -0x800000 ;  /* 0xff800000ff047424 */ /* 0x001fe400078e00ff */
[----:B------:R2:W-:Y:S01]  /*2670*/  STL.64 [R1], R14 ;  /* 0x0000000e01007387 */ /* 0x0005e20000100a00 */
[----:B-1----:R-:W-:Y:S02]  /*2680*/  IMAD.MOV.U32 R3, RZ, RZ, -0x800000 ;  /* 0xff800000ff037424 */ /* 0x002fe400078e00ff */
[----:B------:R-:W-:-:S02]  /*2690*/  IMAD.MOV.U32 R2, RZ, RZ, RZ ;  /* 0x000000ffff027224 */ /* 0x000fc400078e00ff */
[----:B------:R-:W-:Y:S02]  /*26a0*/  IMAD.MOV.U32 R5, RZ, RZ, 0x3f800000 ;  /* 0x3f800000ff057424 */ /* 0x000fe400078e00ff */
[----:B------:R-:W-:-:S04]  /*26b0*/  IMAD.WIDE R250, R251, 0x2, R18 ;  /* 0x00000002fbfa7825 */ /* 0x000fc800078e0212 */
[----:B------:R-:W-:-:S04]  /*26c0*/  IMAD.WIDE R210, R211, 0x2, R18 ;  /* 0x00000002d3d27825 */ /* 0x000fc800078e0212 */
[----:B------:R-:W-:-:S04]  /*26d0*/  IMAD.WIDE R206, R207, 0x2, R18 ;  /* 0x00000002cfce7825 */ /* 0x000fc800078e0212 */
[----:B------:R-:W-:-:S04]  /*26e0*/  IMAD.WIDE R202, R203, 0x2, R18 ;  /* 0x00000002cbca7825 */ /* 0x000fc800078e0212 */
[----:B------:R-:W-:-:S04]  /*26f0*/  IMAD.WIDE R198, R199, 0x2, R18 ;  /* 0x00000002c7c67825 */ /* 0x000fc800078e0212 */
[----:B------:R-:W-:-:S04]  /*2700*/  IMAD.WIDE R194, R195, 0x2, R18 ;  /* 0x00000002c3c27825 */ /* 0x000fc800078e0212 */
[----:B------:R-:W-:-:S04]  /*2710*/  IMAD.WIDE R190, R191, 0x2, R18 ;  /* 0x00000002bfbe7825 */ /* 0x000fc800078e0212 */
[----:B--2---:R-:W-:-:S07]  /*2720*/  IMAD.WIDE R186, R187, 0x2, R18 ;  /* 0x00000002bbba7825 */ /* 0x004fce00078e0212 */
.L_x_1:
[----:B------:R-:W2:Y:S04]  /*2730*/  LDL.64 R66, [R1+0x20] ;  /* 0x0000200001427983 */ /* 0x000ea80000100a00 */
[----:B------:R-:W3:Y:S04]  /*2740*/  LDL.64 R64, [R1+0x18] ;  /* 0x0000180001407983 */ /* 0x000ee80000100a00 */
[----:B------:R-:W4:Y:S04]  /*2750*/  LDL.64 R132, [R1+0x10] ;  /* 0x0000100001847983 */ /* 0x000f280000100a00 */
[----:B------:R-:W5:Y:S04]  /*2760*/  LDL.64 R136, [R1+0x8] ;  /* 0x0000080001887983 */ /* 0x000f680000100a00 */
[----:B------:R-:W5:Y:S01]  /*2770*/  LDL.64 R134, [R1] ;  /* 0x0000000001867983 */ /* 0x000f620000100a00 */
[----:B------:R-:W-:-:S04]  /*2780*/  IMAD.WIDE R14, R8, 0x2, R16 ;  /* 0x00000002080e7825 */ /* 0x000fc800078e0210 */
[C---:B------:R-:W-:Y:S01]  /*2790*/  IMAD.WIDE R142, R8.reuse, 0x2, R236 ;  /* 0x00000002088e7825 */ /* 0x040fe200078e02ec */
[----:B------:R0:W5:Y:S03]  /*27a0*/  LDG.E.U16 R139, desc[UR10][R14.64] ;  /* 0x0000000a0e8b7981 */ /* 0x000166000c1e1500 */
[----:B------:R-:W-:-:S04]  /*27b0*/  IMAD.WIDE R148, R8, 0x2, R18 ;  /* 0x0000000208947825 */ /* 0x000fc800078e0212 */
[C---:B------:R-:W-:Y:S02]  /*27c0*/  IMAD.WIDE R150, R8.reuse, 0x2, R250 ;  /* 0x0000000208967825 */ /* 0x040fe400078e02fa */
[----:B------:R-:W5:Y:S02]  /*27d0*/  LDG.E.U16 R148, desc[UR10][R148.64] ;  /* 0x0000000a94947981 */ /* 0x000f64000c1e1500 */
[C---:B0-----:R-:W-:Y:S02]  /*27e0*/  IMAD.WIDE R14, R8.reuse, 0x2, R214 ;  /* 0x00000002080e7825 */ /* 0x041fe400078e02d6 */
[----:B------:R-:W5:Y:S02]  /*27f0*/  LDG.E.U16 R138, desc[UR10][R150.64] ;  /* 0x0000000a968a7981 */ /* 0x000f64000c1e1500 */
[----:B------:R-:W-:-:S04]  /*2800*/  IMAD.WIDE R146, R8, 0x2, R248 ;  /* 0x0000000208927825 */ /* 0x000fc800078e02f8 */
[----:B------:R-:W-:-:S04]  /*2810*/  IMAD.WIDE R144, R8, 0x2, R238 ;  /* 0x0000000208907825 */ /* 0x000fc800078e02ee */
[----:B--2---:R-:W-:-:S04]  /*2820*/  IMAD.WIDE R66, R8, 0x2, R66 ;  /* 0x0000000208427825 */ /* 0x004fc800078e0242 */
[C---:B---3--:R-:W-:Y:S02]  /*2830*/  IMAD.WIDE R140, R8.reuse, 0x2, R64 ;  /* 0x00000002088c7825 */ /* 0x048fe400078e0240 */
[----:B------:R0:W2:Y:S02]  /*2840*/  LDG.E.U16 R64, desc[UR10][R66.64] ;  /* 0x0000000a42407981 */ /* 0x0000a4000c1e1500 */
[C---:B----4-:R-:W-:Y:S02]  /*2850*/  IMAD.WIDE R132, R8.reuse, 0x2, R132 ;  /* 0x0000000208847825 */ /* 0x050fe400078e0284 */
[----:B------:R1:W3:Y:S04]  /*2860*/  LDG.E.U16 R65, desc[UR10][R140.64] ;  /* 0x0000000a8c417981 */ /* 0x0002e8000c1e1500 */
[----:B------:R-:W4:Y:S01]  /*2870*/  LDG.E.U16 R132, desc[UR10][R132.64] ;  /* 0x0000000a84847981 */ /* 0x000f22000c1e1500 */
[----:B0-----:R-:W-:-:S04]  /*2880*/  IMAD.WIDE R66, R8, 0x2, R244 ;  /* 0x0000000208427825 */ /* 0x001fc800078e02f4 */
[C---:B-1----:R-:W-:Y:S02]  /*2890*/  IMAD.WIDE R140, R8.reuse, 0x2, R216 ;  /* 0x00000002088c7825 */ /* 0x042fe400078e02d8 */
[----:B------:R-:W4:Y:S04]  /*28a0*/  LDG.E.U16 R67, desc[UR10][R66.64] ;  /* 0x0000000a42437981 */ /* 0x000f28000c1e1500 */
[----:B------:R0:W2:Y:S04]  /*28b0*/  LDG.E.U16 R0, desc[UR10][R140.64] ;  /* 0x0000000a8c007981 */ /* 0x0000a8000c1e1500 */
[----:B------:R1:W3:Y:S04]  /*28c0*/  LDG.E.U16 R133, desc[UR10][R14.64] ;  /* 0x0000000a0e857981 */ /* 0x0002e8000c1e1500 */
[----:B------:R5:W4:Y:S01]  /*28d0*/  LDG.E.U16 R66, desc[UR10][R142.64] ;  /* 0x0000000a8e427981 */ /* 0x000b22000c1e1500 */
[----:B0-----:R-:W-:-:S04]  /*28e0*/  IMAD.WIDE R140, R8, 0x2, R212 ;  /* 0x00000002088c7825 */ /* 0x001fc800078e02d4 */
[C---:B-1----:R-:W-:Y:S01]  /*28f0*/  IMAD.WIDE R14, R8.reuse, 0x2, R230 ;  /* 0x00000002080e7825 */ /* 0x042fe200078e02e6 */
[----:B------:R-:W4:Y:S03]  /*2900*/  LDG.E.U16 R150, desc[UR10][R140.64] ;  /* 0x0000000a8c967981 */ /* 0x000f26000c1e1500 */
[C---:B-----5:R-:W-:Y:S01]  /*2910*/  IMAD.WIDE R142, R8.reuse, 0x2, R210 ;  /* 0x00000002088e7825 */ /* 0x060fe200078e02d2 */
[----:B------:R0:W5:Y:S03]  /*2920*/  LDG.E.U16 R149, desc[UR10][R14.64] ;  /* 0x0000000a0e957981 */ /* 0x000166000c1e1500 */
[C---:B------:R-:W-:Y:S01]  /*2930*/  IMAD.WIDE R154, R8.reuse, 0x2, R136 ;  /* 0x00000002089a7825 */ /* 0x040fe200078e0288 */
[----:B------:R-:W5:Y:S03]  /*2940*/  LDG.E.U16 R151, desc[UR10][R142.64] ;  /* 0x0000000a8e977981 */ /* 0x000f66000c1e1500 */
[C---:B------:R-:W-:Y:S01]  /*2950*/  IMAD.WIDE R152, R8.reuse, 0x2, R134 ;  /* 0x0000000208987825 */ /* 0x040fe200078e0286 */
[----:B------:R1:W5:Y:S04]  /*2960*/  LDG.E.U16 R136, desc[UR10][R144.64] ;  /* 0x0000000a90887981 */ /* 0x000368000c1e1500 */
[----:B------:R1:W5:Y:S01]  /*2970*/  LDG.E.U16 R135, desc[UR10][R146.64] ;  /* 0x0000000a92877981 */ /* 0x000362000c1e1500 */
[----:B0-----:R-:W-:-:S03]  /*2980*/  IMAD.WIDE R14, R8, 0x2, R226 ;  /* 0x00000002080e7825 */ /* 0x001fc600078e02e2 */
[----:B------:R-:W5:Y:S01]  /*2990*/  LDG.E.U16 R137, desc[UR10][R152.64] ;  /* 0x0000000a98897981 */ /* 0x000f62000c1e1500 */
[----:B------:R-:W-:-:S03]  /*29a0*/  IMAD.WIDE R140, R8, 0x2, R204 ;  /* 0x00000002088c7825 */ /* 0x000fc600078e02cc */
[----:B------:R-:W5:Y:S01]  /*29b0*/  LDG.E.U16 R134, desc[UR10][R154.64] ;  /* 0x0000000a9a867981 */ /* 0x000f62000c1e1500 */
[----:B-1----:R-:W-:-:S04]  /*29c0*/  IMAD.WIDE R144, R8, 0x2, R208 ;  /* 0x0000000208907825 */ /* 0x002fc800078e02d0 */
[C---:B------:R-:W-:Y:S01]  /*29d0*/  IMAD.WIDE R146, R8.reuse, 0x2, R206 ;  /* 0x0000000208927825 */ /* 0x040fe200078e02ce */
[----:B------:R0:W5:Y:S03]  /*29e0*/  LDG.E.U16 R152, desc[UR10][R144.64] ;  /* 0x0000000a90987981 */ /* 0x000166000c1e1500 */
[C---:B------:R-:W-:Y:S01]  /*29f0*/  IMAD.WIDE R142, R8.reuse, 0x2, R202 ;  /* 0x00000002088e7825 */ /* 0x040fe200078e02ca */
[----:B------:R1:W5:Y:S04]  /*2a00*/  LDG.E.U16 R153, desc[UR10][R146.64] ;  /* 0x0000000a92997981 */ /* 0x000368000c1e1500 */
[----:B------:R1:W5:Y:S01]  /*2a10*/  LDG.E.U16 R154, desc[UR10][R14.64] ;  /* 0x0000000a0e9a7981 */ /* 0x000362000c1e1500 */
[----:B0-----:R-:W-:-:S03]  /*2a20*/  IMAD.WIDE R144, R8, 0x2, R200 ;  /* 0x0000000208907825 */ /* 0x001fc600078e02c8 */
[----:B------:R0:W5:Y:S01]  /*2a30*/  LDG.E.U16 R155, desc[UR10][R140.64] ;  /* 0x0000000a8c9b7981 */ /* 0x000162000c1e1500 */
[----:B-1----:R-:W-:-:S03]  /*2a40*/  IMAD.WIDE R146, R8, 0x2, R198 ;  /* 0x0000000208927825 */ /* 0x002fc600078e02c6 */
[----:B------:R1:W5:Y:S01]  /*2a50*/  LDG.E.U16 R156, desc[UR10][R142.64] ;  /* 0x0000000a8e9c7981 */ /* 0x000362000c1e1500 */
[----:B------:R-:W-:-:S03]  /*2a60*/  IMAD.WIDE R14, R8, 0x2, R220 ;  /* 0x00000002080e7825 */ /* 0x000fc600078e02dc */
        /* <DEDUP_REMOVED lines=14> */
[----:B------:R0:W5:Y:S04]  /*2b50*/  LDG.E.U16 R224, desc[UR10][R14.64] ;  /* 0x0000000a0ee07981 */ /* 0x000168000c1e1500 */
[----:B------:R-:W5:Y:S04]  /*2b60*/  LDG.E.U16 R225, desc[UR10][R140.64] ;  /* 0x0000000a8ce17981 */ /* 0x000f68000c1e1500 */
[----:B------:R0:W5:Y:S01]  /*2b70*/  LDG.E.U16 R228, desc[UR10][R142.64] ;  /* 0x0000000a8ee47981 */ /* 0x000162000c1e1500 */
[----:B------:R-:W0:Y:S01]  /*2b80*/  S2R R229, SR_TID.X ;  /* 0x0000000000e57919 */ /* 0x000e220000002100 */
[----:B------:R-:W-:-:S02]  /*2b90*/  SHF.L.U32 R232, R247, 0x3, RZ ;  /* 0x00000003f7e87819 */ /* 0x000fc400000006ff */
[C---:B-1----:R-:W-:Y:S02]  /*2ba0*/  LOP3.LUT R145, R247.reuse, 0x7, RZ, 0xc0, !PT ;  /* 0x00000007f7917812 */ /* 0x042fe400078ec0ff */
[----:B------:R-:W-:Y:S01]  /*2bb0*/  LOP3.LUT R232, R232, 0x30, RZ, 0xc0, !PT ;  /* 0x00000030e8e87812 */ /* 0x000fe200078ec0ff */
[C---:B------:R-:W-:Y:S01]  /*2bc0*/  IMAD.SHL.U32 R146, R247.reuse, 0x2, RZ ;  /* 0x00000002f7927824 */ /* 0x040fe200078e00ff */
[----:B0-----:R-:W-:Y:S01]  /*2bd0*/  LOP3.LUT R14, R247, 0x20, RZ, 0xc0, !PT ;  /* 0x00000020f70e7812 */ /* 0x001fe200078ec0ff */
[C---:B------:R-:W-:Y:S02]  /*2be0*/  IMAD.SHL.U32 R233, R145.reuse, 0x10, RZ ;  /* 0x0000001091e97824 */ /* 0x040fe400078e00ff */
[C---:B------:R-:W-:Y:S01]  /*2bf0*/  IMAD R147, R145.reuse, 0x40, R232 ;  /* 0x0000004091937824 */ /* 0x040fe200078e02e8 */
[----:B------:R-:W-:Y:S02]  /*2c00*/  LEA R14, R145, R14, 0x2 ;  /* 0x0000000e910e7211 */ /* 0x000fe400078e10ff */
[----:B------:R-:W-:-:S02]  /*2c10*/  LOP3.LUT R15, R233, 0x30, R146, 0x78, !PT ;  /* 0x00000030e90f7812 */ /* 0x000fc400078e7892 */
[----:B------:R-:W-:Y:S02]  /*2c20*/  LOP3.LUT R144, R147, 0x10, R146, 0x78, !PT ;  /* 0x0000001093907812 */ /* 0x000fe400078e7892 */
[----:B------:R-:W-:Y:S01]  /*2c30*/  LOP3.LUT R143, R247, 0x10, RZ, 0xc0, !PT ;  /* 0x00000010f78f7812 */ /* 0x000fe200078ec0ff */
[----:B------:R-:W-:-:S04]  /*2c40*/  IMAD.U32 R15, R14, 0x80, R15 ;  /* 0x000000800e0f7824 */ /* 0x000fc800078e000f */
[----:B------:R-:W-:Y:S01]  /*2c50*/  IMAD R14, R143, 0x20, R144 ;  /* 0x000000208f0e7824 */ /* 0x000fe200078e0290 */
[----:B------:R-:W-:Y:S01]  /*2c60*/  BAR.SYNC.DEFER_BLOCKING 0x0 ;  /* 0x0000000000007b1d */ /* 0x000fe20000010000 */
[----:B------:R-:W-:-:S05]  /*2c70*/  LOP3.LUT R140, R229, 0x7f, RZ, 0xc0, !PT ;  /* 0x0000007fe58c7812 */ /* 0x000fca00078ec0ff */
[----:B------:R-:W-:-:S05]  /*2c80*/  IMAD.SHL.U32 R140, R140, 0x2, RZ ;  /* 0x000000028c8c7824 */ /* 0x000fca00078e00ff */
[C---:B------:R-:W-:Y:S02]  /*2c90*/  LOP3.LUT R141, R140.reuse, 0x10, RZ, 0x3c, !PT ;  /* 0x000000108c8d7812 */ /* 0x040fe400078e3cff */
[C---:B------:R-:W-:Y:S01]  /*2ca0*/  LOP3.LUT R143, R140.reuse, 0x20, RZ, 0x3c, !PT ;  /* 0x000000208c8f7812 */ /* 0x040fe200078e3cff */
[----:B------:R0:W-:Y:S04]  /*2cb0*/  STS.U16 [R140+UR6+0x4000], R139 ;  /* 0x0040008b8c007988 */ /* 0x0001e80008000406 */
[----:B------:R-:W-:Y:S01]  /*2cc0*/  STS.U16 [R140+UR6+0x4100], R148 ;  /* 0x004100948c007988 */ /* 0x000fe20008000406 */
[----:B0-----:R-:W-:-:S03]  /*2cd0*/  LOP3.LUT R139, R140, 0x30, RZ, 0x3c, !PT ;  /* 0x000000308c8b7812 */ /* 0x001fc600078e3cff */
[----:B--2---:R0:W-:Y:S04]  /*2ce0*/  STS.U16 [R140+UR6+0x5000], R0 ;  /* 0x005000008c007988 */ /* 0x0041e80008000406 */
[----:B---3--:R-:W-:Y:S04]  /*2cf0*/  STS.U16 [R140+UR6+0x5100], R133 ;  /* 0x005100858c007988 */ /* 0x008fe80008000406 */
[----:B------:R1:W-:Y:S01]  /*2d00*/  STS.U16 [R141+UR6+0x4200], R64 ;  /* 0x004200408d007988 */ /* 0x0003e20008000406 */
[----:B0-----:R-:W-:-:S03]  /*2d10*/  LOP3.LUT R0, R140, 0x40, RZ, 0x3c, !PT ;  /* 0x000000408c007812 */ /* 0x001fc600078e3cff */
[----:B------:R-:W-:Y:S04]  /*2d20*/  STS.U16 [R141+UR6+0x4300], R65 ;  /* 0x004300418d007988 */ /* 0x000fe80008000406 */
[----:B----4-:R-:W-:Y:S01]  /*2d30*/  STS.U16 [R141+UR6+0x5200], R150 ;  /* 0x005200968d007988 */ /* 0x010fe20008000406 */
[----:B-1----:R-:W-:-:S03]  /*2d40*/  LOP3.LUT R64, R140, 0x50, RZ, 0x3c, !PT ;  /* 0x000000508c407812 */ /* 0x002fc600078e3cff */
[----:B-----5:R0:W-:Y:S04]  /*2d50*/  STS.U16 [R141+UR6+0x5300], R151 ;  /* 0x005300978d007988 */ /* 0x0201e80008000406 */
[----:B------:R-:W-:Y:S01]  /*2d60*/  STS.U16 [R143+UR6+0x4400], R132 ;  /* 0x004400848f007988 */ /* 0x000fe20008000406 */
[----:B0-----:R-:W-:-:S03]  /*2d70*/  LOP3.LUT R141, R140, 0x70, RZ, 0x3c, !PT ;  /* 0x000000708c8d7812 */ /* 0x001fc600078e3cff */
[----:B------:R-:W-:Y:S04]  /*2d80*/  STS.U16 [R143+UR6+0x4500], R134 ;  /* 0x004500868f007988 */ /* 0x000fe80008000406 */
[----:B------:R-:W-:Y:S04]  /*2d90*/  STS.U16 [R143+UR6+0x5400], R152 ;  /* 0x005400988f007988 */ /* 0x000fe80008000406 */
[----:B------:R-:W-:Y:S04]  /*2da0*/  STS.U16 [R143+UR6+0x5500], R153 ;  /* 0x005500998f007988 */ /* 0x000fe80008000406 */
[----:B------:R0:W-:Y:S04]  /*2db0*/  STS.U16 [R139+UR6+0x4600], R137 ;  /* 0x004600898b007988 */ /* 0x0001e80008000406 */
[----:B------:R-:W-:Y:S04]  /*2dc0*/  STS.U16 [R139+UR6+0x4700], R138 ;  /* 0x0047008a8b007988 */ /* 0x000fe80008000406 */
[----:B------:R-:W-:Y:S01]  /*2dd0*/  STS.U16 [R139+UR6+0x5600], R155 ;  /* 0x0056009b8b007988 */ /* 0x000fe20008000406 */
[----:B0-----:R-:W-:-:S03]  /*2de0*/  LOP3.LUT R137, R140, 0x60, RZ, 0x3c, !PT ;  /* 0x000000608c897812 */ /* 0x001fc600078e3cff */
[----:B------:R-:W-:Y:S04]  /*2df0*/  STS.U16 [R139+UR6+0x5700], R156 ;  /* 0x0057009c8b007988 */ /* 0x000fe80008000406 */
[----:B------:R-:W-:Y:S04]  /*2e00*/  STS.U16 [R0+UR6+0x4800], R135 ;  /* 0x0048008700007988 */ /* 0x000fe80008000406 */
[----:B------:R-:W-:Y:S04]  /*2e10*/  STS.U16 [R0+UR6+0x4900], R67 ;  /* 0x0049004300007988 */ /* 0x000fe80008000406 */
[----:B------:R-:W-:Y:S04]  /*2e20*/  STS.U16 [R0+UR6+0x5800], R157 ;  /* 0x0058009d00007988 */ /* 0x000fe80008000406 */
[----:B------:R0:W-:Y:S04]  /*2e30*/  STS.U16 [R0+UR6+0x5900], R158 ;  /* 0x0059009e00007988 */ /* 0x0001e80008000406 */
        /* <DEDUP_REMOVED lines=10> */
[----:B------:R-:W-:Y:S04]  /*2ee0*/  STS.U16 [R141+UR6+0x5e00], R225 ;  /* 0x005e00e18d007988 */ /* 0x000fe80008000406 */
[----:B------:R-:W-:Y:S01]  /*2ef0*/  STS.U16 [R141+UR6+0x5f00], R228 ;  /* 0x005f00e48d007988 */ /* 0x000fe20008000406 */
[----:B------:R-:W-:Y:S01]  /*2f00*/  BAR.SYNC.DEFER_BLOCKING 0x0 ;  /* 0x0000000000007b1d */ /* 0x000fe20000010000 */
[----:B0-----:R-:W-:-:S05]  /*2f10*/  LOP3.LUT R0, R14, 0x20, RZ, 0x3c, !PT ;  /* 0x000000200e007812 */ /* 0x001fca00078e3cff */
[----:B------:R-:W-:Y:S04]  /*2f20*/  LDSM.16.MT88.4 R132, [R14+UR6] ;  /* 0x000000060e84783b */ /* 0x000fe80008004200 */
[----:B------:R-:W0:Y:S04]  /*2f30*/  LDSM.16.M88.4 R156, [R15+UR6+0x4000] ;  /* 0x004000060f9c783b */ /* 0x000e280008000200 */
[----:B------:R-:W2:Y:S04]  /*2f40*/  LDSM.16.MT88.4 R148, [R0+UR6] ;  /* 0x000000060094783b */ /* 0x000ea80008004200 */
[----:B------:R-:W3:Y:S01]  /*2f50*/  LDSM.16.MT88.4 R64, [R14+UR6+0x400] ;  /* 0x000400060e40783b */ /* 0x000ee20008004200 */
[----:B-1----:R-:W-:-:S03]  /*2f60*/  LOP3.LUT R162, R15, 0x40, RZ, 0x3c, !PT ;  /* 0x000000400fa27812 */ /* 0x002fc600078e3cff */
[----:B------:R-:W1:Y:S04]  /*2f70*/  LDSM.16.MT88.4 R136, [R0+UR6+0x400] ;  /* 0x000400060088783b */ /* 0x000e680008004200 */
[----:B------:R-:W-:Y:S04]  /*2f80*/  LDSM.16.MT88.4 R144, [R14+UR6+0x800] ;  /* 0x000800060e90783b */ /* 0x000fe80008004200 */
[----:B------:R-:W4:Y:S04]  /*2f90*/  LDSM.16.M88.4 R152, [R162+UR6+0x4000] ;  /* 0x00400006a298783b */ /* 0x000f280008000200 */
[----:B------:R-:W5:Y:S01]  /*2fa0*/  LDSM.16.MT88.4 R140, [R0+UR6+0x800] ;  /* 0x00080006008c783b */ /* 0x000f620008004200 */
[-C--:B0-----:R-:W-:Y:S06]  /*2fb0*/  HMMA.16816.F32 R132, R132, R156.reuse, RZ ;  /* 0x0000009c8484723c */ /* 0x081fec00000018ff */
[----:B--2---:R-:W-:-:S15]  /*2fc0*/  HMMA.16816.F32 R148, R148, R156, RZ ;  /* 0x0000009c9494723c */ /* 0x004fde00000018ff */
[----:B------:R-:W-:-:S03]  /*2fd0*/  NOP ;  /* 0x0000000000007918 */ /* 0x000fc60000000000 */
[-C--:B---3--:R-:W-:Y:S01]  /*2fe0*/  HMMA.16816.F32 R64, R64, R158.reuse, R132 ;  /* 0x0000009e4040723c */ /* 0x088fe20000001884 */
[----:B------:R-:W0:Y:S05]  /*2ff0*/  LDSM.16.MT88.4 R132, [R14+UR6+0xc00] ;  /* 0x000c00060e84783b */ /* 0x000e2a0008004200 */
[----:B-1----:R-:W-:Y:S01]  /*3000*/  HMMA.16816.F32 R156, R136, R158, R148 ;  /* 0x0000009e889c723c */ /* 0x002fe20000001894 */
[----:B------:R-:W1:Y:S04]  /*3010*/  LDSM.16.MT88.4 R136, [R0+UR6+0xc00] ;  /* 0x000c00060088783b */ /* 0x000e680008004200 */
[----:B------:R-:W-:-:S13]  /*3020*/  LDSM.16.MT88.4 R148, [R14+UR6+0x1000] ;  /* 0x001000060e94783b */ /* 0x000fda0008004200 */
[-C--:B----4-:R-:W-:Y:S01]  /*3030*/  HMMA.16816.F32 R144, R144, R152.reuse, R64 ;  /* 0x000000989090723c */ /* 0x090fe20000001840 */
[----:B------:R-:W2:Y:S05]  /*3040*/  LDSM.16.M88.4 R64, [R15+UR6+0x4080] ;  /* 0x004080060f40783b */ /* 0x000eaa0008000200 */
[----:B-----5:R-:W-:Y:S01]  /*3050*/  HMMA.16816.F32 R140, R140, R152, R156 ;  /* 0x000000988c8c723c */ /* 0x020fe2000000189c */
[----:B------:R-:W-:-:S15]  /*3060*/  LDSM.16.MT88.4 R156, [R14+UR6+0x1400] ;  /* 0x001400060e9c783b */ /* 0x000fde0008004200 */
[----:B------:R-:W-:-:S02]  /*3070*/  NOP ;  /* 0x0000000000007918 */ /* 0x000fc40000000000 */
[-C--:B0-----:R-:W-:Y:S01]  /*3080*/  HMMA.16816.F32 R132, R132, R154.reuse, R144 ;  /* 0x0000009a8484723c */ /* 0x081fe20000001890 */
[----:B------:R-:W0:Y:S05]  /*3090*/  LDSM.16.MT88.4 R144, [R0+UR6+0x1000] ;  /* 0x001000060090783b */ /* 0x000e2a0008004200 */
[----:B-1----:R-:W-:Y:S01]  /*30a0*/  HMMA.16816.F32 R152, R136, R154, R140 ;  /* 0x0000009a8898723c */ /* 0x002fe2000000188c */
[----:B------:R-:W-:Y:S04]  /*30b0*/  LDSM.16.MT88.4 R136, [R14+UR6+0x1800] ;  /* 0x001800060e88783b */ /* 0x000fe80008004200 */
[----:B------:R-:W-:-:S13]  /*30c0*/  LDSM.16.M88.4 R140, [R162+UR6+0x4080] ;  /* 0x00408006a28c783b */ /* 0x000fda0008000200 */
[-C--:B--2---:R-:W-:Y:S01]  /*30d0*/  HMMA.16816.F32 R148, R148, R64.reuse, R132 ;  /* 0x000000409494723c */ /* 0x084fe20000001884 */
[----:B------:R-:W1:Y:S05]  /*30e0*/  LDSM.16.MT88.4 R132, [R0+UR6+0x1400] ;  /* 0x001400060084783b */ /* 0x000e6a0008004200 */
[----:B0-----:R-:W-:Y:S01]  /*30f0*/  HMMA.16816.F32 R144, R144, R64, R152 ;  /* 0x000000409090723c */ /* 0x001fe20000001898 */
[----:B------:R-:W-:-:S15]  /*3100*/  LDSM.16.MT88.4 R152, [R14+UR6+0x1c00] ;  /* 0x001c00060e98783b */ /* 0x000fde0008004200 */
[----:B------:R-:W-:-:S02]  /*3110*/  NOP ;  /* 0x0000000000007918 */ /* 0x000fc40000000000 */
[-C--:B------:R-:W-:Y:S01]  /*3120*/  HMMA.16816.F32 R156, R156, R66.reuse, R148 ;  /* 0x000000429c9c723c */ /* 0x080fe20000001894 */
[----:B------:R-:W0:Y:S05]  /*3130*/  LDSM.16.MT88.4 R148, [R0+UR6+0x1800] ;  /* 0x001800060094783b */ /* 0x000e2a0008004200 */
[----:B-1----:R-:W-:Y:S01]  /*3140*/  HMMA.16816.F32 R132, R132, R66, R144 ;  /* 0x000000428484723c */ /* 0x002fe20000001890 */
[----:B------:R-:W1:Y:S04]  /*3150*/  LDSM.16.MT88.4 R64, [R0+UR6+0x1c00] ;  /* 0x001c00060040783b */ /* 0x000e680008004200 */
[----:B------:R-:W-:-:S13]  /*3160*/  LDSM.16.MT88.4 R144, [R14+UR6+0x2000] ;  /* 0x002000060e90783b */ /* 0x000fda0008004200 */
[-C--:B------:R-:W-:Y:S01]  /*3170*/  HMMA.16816.F32 R156, R136, R140.reuse, R156 ;  /* 0x0000008c889c723c */ /* 0x080fe2000000189c */
[----:B------:R-:W2:Y:S05]  /*3180*/  LDSM.16.M88.4 R136, [R15+UR6+0x4100] ;  /* 0x004100060f88783b */ /* 0x000eaa0008000200 */
[----:B0-----:R-:W-:Y:S01]  /*3190*/  HMMA.16816.F32 R132, R148, R140, R132 ;  /* 0x0000008c9484723c */ /* 0x001fe20000001884 */
[----:B------:R-:W-:-:S15]  /*31a0*/  LDSM.16.MT88.4 R148, [R14+UR6+0x2400] ;  /* 0x002400060e94783b */ /* 0x000fde0008004200 */
[----:B------:R-:W-:-:S02]  /*31b0*/  NOP ;  /* 0x0000000000007918 */ /* 0x000fc40000000000 */
[-C--:B------:R-:W-:Y:S01]  /*31c0*/  HMMA.16816.F32 R156, R152, R142.reuse, R156 ;  /* 0x0000008e989c723c */ /* 0x080fe2000000189c */
[----:B------:R-:W0:Y:S05]  /*31d0*/  LDSM.16.MT88.4 R152, [R0+UR6+0x2000] ;  /* 0x002000060098783b */ /* 0x000e2a0008004200 */
[----:B-1----:R-:W-:Y:S01]  /*31e0*/  HMMA.16816.F32 R64, R64, R142, R132 ;  /* 0x0000008e4040723c */ /* 0x002fe20000001884 */
[----:B------:R-:W1:Y:S04]  /*31f0*/  LDSM.16.MT88.4 R132, [R0+UR6+0x2400] ;  /* 0x002400060084783b */ /* 0x000e680008004200 */
[----:B------:R-:W-:-:S13]  /*3200*/  LDSM.16.M88.4 R140, [R162+UR6+0x4100] ;  /* 0x00410006a28c783b */ /* 0x000fda0008000200 */
[-C--:B--2---:R-:W-:Y:S01]  /*3210*/  HMMA.16816.F32 R156, R144, R136.reuse, R156 ;  /* 0x00000088909c723c */ /* 0x084fe2000000189c */
[----:B------:R-:W2:Y:S05]  /*3220*/  LDSM.16.MT88.4 R144, [R14+UR6+0x2800] ;  /* 0x002800060e90783b */ /* 0x000eaa0008004200 */
[----:B0-----:R-:W-:Y:S01]  /*3230*/  HMMA.16816.F32 R64, R152, R136, R64 ;  /* 0x000000889840723c */ /* 0x001fe20000001840 */
[----:B------:R-:W0:-:S15]  /*3240*/  LDSM.16.MT88.4 R152, [R0+UR6+0x2800] ;  /* 0x002800060098783b */ /* 0x000e1e0008004200 */
[----:B------:R-:W-:-:S02]  /*3250*/  NOP ;  /* 0x0000000000007918 */ /* 0x000fc40000000000 */
[-C--:B------:R-:W-:Y:S01]  /*3260*/  HMMA.16816.F32 R148, R148, R138.reuse, R156 ;  /* 0x0000008a9494723c */ /* 0x080fe2000000189c */
[----:B------:R-:W3:Y:S05]  /*3270*/  LDSM.16.MT88.4 R156, [R14+UR6+0x2c00] ;  /* 0x002c00060e9c783b */ /* 0x000eea0008004200 */
[----:B-1----:R-:W-:Y:S01]  /*3280*/  HMMA.16816.F32 R64, R132, R138, R64 ;  /* 0x0000008a8440723c */ /* 0x002fe20000001840 */
[----:B------:R-:W1:Y:S04]  /*3290*/  LDSM.16.MT88.4 R132, [R0+UR6+0x2c00] ;  /* 0x002c00060084783b */ /* 0x000e680008004200 */
[----:B------:R-:W-:-:S13]  /*32a0*/  LDSM.16.M88.4 R136, [R15+UR6+0x4180] ;  /* 0x004180060f88783b */ /* 0x000fda0008000200 */
[-C--:B--2---:R-:W-:Y:S01]  /*32b0*/  HMMA.16816.F32 R144, R144, R140.reuse, R148 ;  /* 0x0000008c9090723c */ /* 0x084fe20000001894 */
[----:B------:R-:W2:Y:S05]  /*32c0*/  LDSM.16.MT88.4 R148, [R14+UR6+0x3000] ;  /* 0x003000060e94783b */ /* 0x000eaa0008004200 */
[----:B0-----:R-:W-:Y:S01]  /*32d0*/  HMMA.16816.F32 R64, R152, R140, R64 ;  /* 0x0000008c9840723c */ /* 0x001fe20000001840 */
[----:B------:R-:W-:-:S15]  /*32e0*/  LDSM.16.MT88.4 R152, [R14+UR6+0x3400] ;  /* 0x003400060e98783b */ /* 0x000fde0008004200 */
[----:B------:R-:W-:-:S02]  /*32f0*/  NOP ;  /* 0x0000000000007918 */ /* 0x000fc40000000000 */
[-C--:B---3--:R-:W-:Y:S01]  /*3300*/  HMMA.16816.F32 R156, R156, R142.reuse, R144 ;  /* 0x0000008e9c9c723c */ /* 0x088fe20000001890 */
        /* <DEDUP_REMOVED lines=12> */
[----:B------:R-:W1:-:S15]  /*33d0*/  LDSM.16.MT88.4 R132, [R0+UR6+0x3c00] ;  /* 0x003c00060084783b */ /* 0x000e5e0008004200 */
[----:B------:R-:W-:-:S02]  /*33e0*/  NOP ;  /* 0x0000000000007918 */ /* 0x000fc40000000000 */
[-C--:B--2---:R-:W-:Y:S06]  /*33f0*/  HMMA.16816.F32 R148, R156, R140.reuse, R148 ;  /* 0x0000008c9c94723c */ /* 0x084fec0000001894 */
[----:B0-----:R-:W-:Y:S01]  /*3400*/  HMMA.16816.F32 R64, R144, R140, R64 ;  /* 0x0000008c9040723c */ /* 0x001fe20000001840 */
[----:B------:R-:W-:-:S15]  /*3410*/  LOP3.LUT R234, R247, 0x3, RZ, 0xc0, !PT ;  /* 0x00000003f7ea7812 */ /* 0x000fde00078ec0ff */
[----:B------:R-:W-:-:S02]  /*3420*/  NOP ;  /* 0x0000000000007918 */ /* 0x000fc40000000000 */
[----:B---3--:R-:W-:Y:S01]  /*3430*/  HMMA.16816.F32 R148, R152, R142, R148 ;  /* 0x0000008e9894723c */ /* 0x008fe20000001894 */
[----:B------:R-:W-:Y:S02]  /*3440*/  LOP3.LUT R252, R247, 0x20, RZ, 0xc0, !PT ;  /* 0x00000020f7fc7812 */ /* 0x000fe400078ec0ff */
[----:B------:R-:W-:-:S04]  /*3450*/  SHF.L.U32 R15, R234, 0x1, RZ ;  /* 0x00000001ea0f7819 */ /* 0x000fc800000006ff */
[----:B------:R-:W-:Y:S01]  /*3460*/  LEA.HI R15, R252, R15, RZ, 0x1e ;  /* 0x0000000ffc0f7211 */ /* 0x000fe200078ff0ff */
[----:B------:R-:W-:Y:S03]  /*3470*/  BAR.SYNC.DEFER_BLOCKING 0x0 ;  /* 0x0000000000007b1d */ /* 0x000fe60000010000 */
[----:B------:R-:W-:Y:S01]  /*3480*/  IADD3 R136, P2, R15, UR4, RZ ;  /* 0x000000040f887c10 */ /* 0x000fe2000ff5e0ff */
[----:B-1----:R-:W-:Y:S04]  /*3490*/  HMMA.16816.F32 R64, R132, R142, R64 ;  /* 0x0000008e8440723c */ /* 0x002fe80000001840 */
[----:B------:R-:W-:Y:S01]  /*34a0*/  IMAD.X R14, RZ, RZ, UR5, P2 ;  /* 0x00000005ff0e7e24 */ /* 0x000fe200090e06ff */
[----:B------:R-:W-:-:S02]  /*34b0*/  ISETP.GT.U32.AND P3, PT, R136, R163, PT ;  /* 0x000000a38800720c */ /* 0x000fc40003f64070 */
[----:B------:R-:W-:Y:S02]  /*34c0*/  ISETP.GE.U32.AND P2, PT, R136, R163, PT ;  /* 0x000000a38800720c */ /* 0x000fe40003f46070 */
[----:B------:R-:W-:-:S03]  /*34d0*/  ISETP.GT.U32.AND.EX P3, PT, R14, RZ, PT, P3 ;  /* 0x000000ff0e00720c */ /* 0x000fc60003f64130 */
[----:B------:R-:W-:Y:S01]  /*34e0*/  FMUL R15, R148, UR9 ;  /* 0x00000009940f7c20 */ /* 0x000fe20008400000 */
[----:B------:R-:W-:Y:S01]  /*34f0*/  FMUL R132, R149, UR9 ;  /* 0x0000000995847c20 */ /* 0x000fe20008400000 */
[----:B------:R-:W-:-:S03]  /*3500*/  ISETP.GE.U32.AND.EX P2, PT, R14, RZ, PT, P2 ;  /* 0x000000ff0e00720c */ /* 0x000fc60003f46120 */
[----:B------:R-:W-:Y:S02]  /*3510*/  FSEL R15, R15, -INF , !P3 ;  /* 0xff8000000f0f7808 */ /* 0x000fe40005800000 */
[-C--:B------:R-:W-:Y:S02]  /*3520*/  ISETP.GT.U32.AND P3, PT, R136, R183.reuse, PT ;  /* 0x000000b78800720c */ /* 0x080fe40003f64070 */
[----:B------:R-:W-:Y:S02]  /*3530*/  FSEL R132, R132, -INF , !P2 ;  /* 0xff80000084847808 */ /* 0x000fe40005000000 */
[----:B------:R-:W-:Y:S02]  /*3540*/  ISETP.GE.U32.AND P2, PT, R136, R183, PT ;  /* 0x000000b78800720c */ /* 0x000fe40003f46070 */
[----:B------:R-:W-:Y:S02]  /*3550*/  ISETP.GT.U32.AND.EX P3, PT, R14, RZ, PT, P3 ;  /* 0x000000ff0e00720c */ /* 0x000fe40003f64130 */
[-C--:B------:R-:W-:Y:S01]  /*3560*/  ISETP.GT.U32.AND P5, PT, R136, R182.reuse, PT ;  /* 0x000000b68800720c */ /* 0x080fe20003fa4070 */
[----:B------:R-:W-:Y:S01]  /*3570*/  FMUL R64, R64, UR9 ;  /* 0x0000000940407c20 */ /* 0x000fe20008400000 */
[----:B------:R-:W-:Y:S01]  /*3580*/  FMUL R0, R65, UR9 ;  /* 0x0000000941007c20 */ /* 0x000fe20008400000 */
[----:B------:R-:W-:-:S02]  /*3590*/  ISETP.GE.U32.AND P4, PT, R136, R182, PT ;  /* 0x000000b68800720c */ /* 0x000fc40003f86070 */
[----:B------:R-:W-:Y:S01]  /*35a0*/  ISETP.GE.U32.AND.EX P2, PT, R14, RZ, PT, P2 ;  /* 0x000000ff0e00720c */ /* 0x000fe20003f46120 */
[----:B------:R-:W-:Y:S01]  /*35b0*/  FMUL R134, R150, UR9 ;  /* 0x0000000996867c20 */ /* 0x000fe20008400000 */
[----:B------:R-:W-:Y:S01]  /*35c0*/  FMUL R133, R151, UR9 ;  /* 0x0000000997857c20 */ /* 0x000fe20008400000 */
[----:B------:R-:W-:Y:S02]  /*35d0*/  FSEL R65, R64, -INF , !P3 ;  /* 0xff80000040417808 */ /* 0x000fe40005800000 */
[C---:B------:R-:W-:Y:S02]  /*35e0*/  ISETP.GT.U32.AND.EX P5, PT, R14.reuse, RZ, PT, P5 ;  /* 0x000000ff0e00720c */ /* 0x040fe40003fa4150 */
[----:B------:R-:W-:Y:S02]  /*35f0*/  ISETP.GE.U32.AND.EX P4, PT, R14, RZ, PT, P4 ;  /* 0x000000ff0e00720c */ /* 0x000fe40003f86140 */
[----:B------:R-:W-:Y:S02]  /*3600*/  FSEL R64, R0, -INF , !P2 ;  /* 0xff80000000407808 */ /* 0x000fe40005000000 */
[----:B------:R-:W-:-:S02]  /*3610*/  FSEL R134, R134, -INF , !P5 ;  /* 0xff80000086867808 */ /* 0x000fc40006800000 */
[----:B------:R-:W-:Y:S02]  /*3620*/  FSEL R133, R133, -INF , !P4 ;  /* 0xff80000085857808 */ /* 0x000fe40006000000 */
[----:B------:R-:W-:Y:S02]  /*3630*/  FMNMX R135, R65, R64, !PT ;  /* 0x0000004041877209 */ /* 0x000fe40007800000 */
[CC--:B------:R-:W-:Y:S02]  /*3640*/  ISETP.GT.U32.AND P5, PT, R136.reuse, R184.reuse, PT ;  /* 0x000000b88800720c */ /* 0x0c0fe40003fa4070 */
[----:B------:R-:W-:Y:S01]  /*3650*/  ISETP.GE.U32.AND P4, PT, R136, R184, PT ;  /* 0x000000b88800720c */ /* 0x000fe20003f86070 */
[----:B------:R-:W-:Y:S01]  /*3660*/  FMUL R66, R66, UR9 ;  /* 0x0000000942427c20 */ /* 0x000fe20008400000 */
[----:B------:R-:W-:Y:S01]  /*3670*/  FMUL R67, R67, UR9 ;  /* 0x0000000943437c20 */ /* 0x000fe20008400000 */
[----:B------:R-:W-:Y:S01]  /*3680*/  FMNMX R0, R15, R132, !PT ;  /* 0x000000840f007209 */ /* 0x000fe20007800000 */
[----:B------:R-:W0:Y:S01]  /*3690*/  SHFL.BFLY PT, R138, R135, 0x2, 0x1f ;  /* 0x0c401f00878a7f89 */ /* 0x000e2200000e0000 */
[----:B------:R-:W-:-:S02]  /*36a0*/  ISETP.GT.U32.AND.EX P5, PT, R14, RZ, PT, P5 ;  /* 0x000000ff0e00720c */ /* 0x000fc40003fa4150 */
[----:B------:R-:W-:Y:S01]  /*36b0*/  ISETP.GE.U32.AND.EX P4, PT, R14, RZ, PT, P4 ;  /* 0x000000ff0e00720c */ /* 0x000fe20003f86140 */
[----:B------:R-:W1:Y:S01]  /*36c0*/  SHFL.BFLY PT, R137, R0, 0x2, 0x1f ;  /* 0x0c401f0000897f89 */ /* 0x000e6200000e0000 */
[----:B------:R-:W-:Y:S02]  /*36d0*/  FSEL R66, R66, -INF , !P5 ;  /* 0xff80000042427808 */ /* 0x000fe40006800000 */
[----:B------:R-:W-:Y:S02]  /*36e0*/  FSEL R67, R67, -INF , !P4 ;  /* 0xff80000043437808 */ /* 0x000fe40006000000 */
[----:B------:R-:W-:Y:S02]  /*36f0*/  FMNMX R14, R134, R133, !PT ;  /* 0x00000085860e7209 */ /* 0x000fe40007800000 */
[----:B------:R-:W-:-:S03]  /*3700*/  FMNMX R136, R66, R67, !PT ;  /* 0x0000004342887209 */ /* 0x000fc60007800000 */
[----:B------:R-:W2:Y:S04]  /*3710*/  SHFL.BFLY PT, R139, R14, 0x2, 0x1f ;  /* 0x0c401f000e8b7f89 */ /* 0x000ea800000e0000 */
[----:B------:R-:W3:Y:S01]  /*3720*/  SHFL.BFLY PT, R143, R136, 0x2, 0x1f ;  /* 0x0c401f00888f7f89 */ /* 0x000ee200000e0000 */
[----:B0-----:R-:W-:Y:S02]  /*3730*/  FMNMX R141, R135, R138, !PT ;  /* 0x0000008a878d7209 */ /* 0x001fe40007800000 */
[----:B-1----:R-:W-:-:S03]  /*3740*/  FMNMX R137, R0, R137, !PT ;  /* 0x0000008900897209 */ /* 0x002fc60007800000 */
[----:B------:R-:W0:Y:S04]  /*3750*/  SHFL.BFLY PT, R0, R141, 0x1, 0x1f ;  /* 0x0c201f008d007f89 */ /* 0x000e2800000e0000 */
[----:B------:R-:W1:Y:S01]  /*3760*/  SHFL.BFLY PT, R138, R137, 0x1, 0x1f ;  /* 0x0c201f00898a7f89 */ /* 0x000e6200000e0000 */
[----:B--2---:R-:W-:Y:S02]  /*3770*/  FMNMX R139, R14, R139, !PT ;  /* 0x0000008b0e8b7209 */ /* 0x004fe40007800000 */
[----:B---3--:R-:W-:-:S03]  /*3780*/  FMNMX R143, R136, R143, !PT ;  /* 0x0000008f888f7209 */ /* 0x008fc60007800000 */
[----:B------:R-:W2:Y:S04]  /*3790*/  SHFL.BFLY PT, R140, R139, 0x1, 0x1f ;  /* 0x0c201f008b8c7f89 */ /* 0x000ea800000e0000 */
[----:B------:R-:W3:Y:S01]  /*37a0*/  SHFL.BFLY PT, R14, R143, 0x1, 0x1f ;  /* 0x0c201f008f0e7f89 */ /* 0x000ee200000e0000 */
[----:B------:R-:W-:Y:S01]  /*37b0*/  LOP3.LUT R153, R247, 0x1c, RZ, 0xc0, !PT ;  /* 0x0000001cf7997812 */ /* 0x000fe200078ec0ff */
[----:B------:R-:W4:Y:S03]  /*37c0*/  S2R R144, SR_TID.X ;  /* 0x0000000000907919 */ /* 0x000f260000002100 */
[----:B------:R-:W-:Y:S02]  /*37d0*/  LEA.HI R156, R153, 0x8, RZ, 0x1e ;  /* 0x00000008999c7811 */ /* 0x000fe400078ff0ff */
[----:B0-----:R-:W-:-:S02]  /*37e0*/  FMNMX R145, R141, R0, !PT ;  /* 0x000000008d917209 */ /* 0x001fc40007800000 */
[----:B------:R-:W-:Y:S02]  /*37f0*/  SHF.R.U32.HI R0, RZ, 0x3, R247 ;  /* 0x00000003ff007819 */ /* 0x000fe400000116f7 */
[C---:B------:R-:W-:Y:S02]  /*3800*/  LEA.HI R158, R153.reuse, 0x10, RZ, 0x1e ;  /* 0x00000010999e7811 */ /* 0x040fe400078ff0ff */
[C---:B------:R-:W-:Y:S02]  /*3810*/  LEA.HI R223, R153.reuse, 0x18, RZ, 0x1e ;  /* 0x0000001899df7811 */ /* 0x040fe400078ff0ff */
[----:B------:R-:W-:Y:S02]  /*3820*/  LEA R153, R153, UR6, 0x1 ;  /* 0x0000000699997c11 */ /* 0x000fe4000f8e08ff */
[----:B------:R-:W-:Y:S02]  /*3830*/  LOP3.LUT R0, R0, 0x4, RZ, 0xc0, !PT ;  /* 0x0000000400007812 */ /* 0x000fe400078ec0ff */
[----:B------:R-:W-:-:S02]  /*3840*/  LEA R156, R156, UR6, 0x3 ;  /* 0x000000069c9c7c11 */ /* 0x000fc4000f8e18ff */
[----:B------:R-:W-:Y:S02]  /*3850*/  LEA R158, R158, UR6, 0x3 ;  /* 0x000000069e9e7c11 */ /* 0x000fe4000f8e18ff */
[----:B------:R-:W-:Y:S02]  /*3860*/  LEA R223, R223, UR6, 0x3 ;  /* 0x00000006dfdf7c11 */ /* 0x000fe4000f8e18ff */
[----:B-1----:R-:W-:Y:S01]  /*3870*/  FMNMX R142, R137, R138, !PT ;  /* 0x0000008a898e7209 */ /* 0x002fe20007800000 */
[----:B------:R-:W-:Y:S01]  /*3880*/  IMAD.IADD R137, R153, 0x1, R0 ;  /* 0x0000000199897824 */ /* 0x000fe200078e0200 */
[----:B--2---:R-:W-:Y:S01]  /*3890*/  FMNMX R140, R139, R140, !PT ;  /* 0x0000008c8b8c7209 */ /* 0x004fe20007800000 */
[C---:B------:R-:W-:Y:S01]  /*38a0*/  IMAD.IADD R141, R0.reuse, 0x1, R156 ;  /* 0x00000001008d7824 */ /* 0x040fe200078e029c */
[C---:B------:R-:W-:Y:S01]  /*38b0*/  IADD3 R136, R0.reuse, R158, RZ ;  /* 0x0000009e00887210 */ /* 0x040fe20007ffe0ff */
[----:B------:R-:W-:Y:S01]  /*38c0*/  IMAD.IADD R138, R0, 0x1, R223 ;  /* 0x00000001008a7824 */ /* 0x000fe200078e02df */
[----:B---3--:R-:W-:Y:S01]  /*38d0*/  FMNMX R147, R143, R14, !PT ;  /* 0x0000000e8f937209 */ /* 0x008fe20007800000 */
[----:B------:R-:W-:Y:S04]  /*38e0*/  @P0 STS [R137+0x4000], R142 ;  /* 0x0040008e89000388 */ /* 0x000fe80000000800 */
[----:B------:R-:W-:Y:S04]  /*38f0*/  @P0 STS [R141+0x4000], R140 ;  /* 0x0040008c8d000388 */ /* 0x000fe80000000800 */
[----:B------:R-:W-:Y:S04]  /*3900*/  @P0 STS [R136+0x4000], R145 ;  /* 0x0040009188000388 */ /* 0x000fe80000000800 */
[----:B------:R-:W-:Y:S01]  /*3910*/  @P0 STS [R138+0x4000], R147 ;  /* 0x004000938a000388 */ /* 0x000fe20000000800 */
[----:B----4-:R-:W-:-:S04]  /*3920*/  LOP3.LUT R144, R144, 0x7f, RZ, 0xc0, !PT ;  /* 0x0000007f90907812 */ /* 0x010fc800078ec0ff */
[----:B------:R-:W-:Y:S01]  /*3930*/  LEA R154, R144, UR6, 0x2 ;  /* 0x00000006909a7c11 */ /* 0x000fe2000f8e10ff */
[----:B------:R-:W-:Y:S06]  /*3940*/  BAR.SYNC.DEFER_BLOCKING 0x0 ;  /* 0x0000000000007b1d */ /* 0x000fec0000010000 */
[----:B------:R-:W0:Y:S04]  /*3950*/  @!P6 LDS R9, [R154+0x4000] ;  /* 0x004000009a09e984 */ /* 0x000e280000000800 */
[----:B0-----:R-:W0:Y:S02]  /*3960*/  SHFL.BFLY PT, R0, R9, 0x1, 0x1f ;  /* 0x0c201f0009007f89 */ /* 0x001e2400000e0000 */
[----:B0-----:R-:W-:-:S05]  /*3970*/  FMNMX R135, R9, R0, !PT ;  /* 0x0000000009877209 */ /* 0x001fca0007800000 */
[----:B------:R-:W-:Y:S01]  /*3980*/  @P1 STS [R154+0x4000], R135 ;  /* 0x004000879a001388 */ /* 0x000fe20000000800 */
[----:B------:R-:W-:Y:S06]  /*3990*/  BAR.SYNC.DEFER_BLOCKING 0x0 ;  /* 0x0000000000007b1d */ /* 0x000fec0000010000 */
[----:B------:R-:W0:Y:S04]  /*39a0*/  LDS R0, [R153+0x4000] ;  /* 0x0040000099007984 */ /* 0x000e280000000800 */
[----:B------:R-:W1:Y:S04]  /*39b0*/  LDS R143, [R158+0x4000] ;  /* 0x004000009e8f7984 */ /* 0x000e680000000800 */
[----:B------:R-:W2:Y:S04]  /*39c0*/  LDS R14, [R156+0x4000] ;  /* 0x004000009c0e7984 */ /* 0x000ea80000000800 */
[----:B------:R-:W3:Y:S01]  /*39d0*/  LDS R152, [R223+0x4000] ;  /* 0x00400000df987984 */ /* 0x000ee20000000800 */
[----:B0-----:R-:W-:-:S05]  /*39e0*/  FMNMX R0, R0, R3, !PT ;  /* 0x0000000300007209 */ /* 0x001fca0007800000 */
[----:B------:R-:W-:-:S04]  /*39f0*/  FADD R15, R15, -R0 ;  /* 0x800000000f0f7221 */ /* 0x000fc80000000000 */
[----:B------:R-:W-:Y:S01]  /*3a00*/  FMUL R139, R15, 1.4426950216293334961 ;  /* 0x3fb8aa3b0f8b7820 */ /* 0x000fe20000400000 */
[----:B-1----:R-:W-:Y:S02]  /*3a10*/  FMNMX R15, R143, R4, !PT ;  /* 0x000000048f0f7209 */ /* 0x002fe40007800000 */
[----:B--2---:R-:W-:Y:S01]  /*3a20*/  FMNMX R14, R14, R13, !PT ;  /* 0x0000000d0e0e7209 */ /* 0x004fe20007800000 */
[----:B------:R-:W-:Y:S01]  /*3a30*/  FADD R132, R132, -R0 ;  /* 0x8000000084847221 */ /* 0x000fe20000000000 */
[----:B---3--:R-:W-:Y:S01]  /*3a40*/  FMNMX R152, R152, R11, !PT ;  /* 0x0000000b98987209 */ /* 0x008fe20007800000 */
[--C-:B------:R-:W-:Y:S02]  /*3a50*/  FADD R64, R64, -R15.reuse ;  /* 0x8000000f40407221 */ /* 0x100fe40000000000 */
[--C-:B------:R-:W-:Y:S01]  /*3a60*/  FADD R134, R134, -R14.reuse ;  /* 0x8000000e86867221 */ /* 0x100fe20000000000 */
[----:B------:R-:W-:Y:S01]  /*3a70*/  FMUL R140, R132, 1.4426950216293334961 ;  /* 0x3fb8aa3b848c7820 */ /* 0x000fe20000400000 */
[----:B------:R-:W-:Y:S01]  /*3a80*/  FADD R133, R133, -R14 ;  /* 0x8000000e85857221 */ /* 0x000fe20000000000 */
[--C-:B------:R-:W-:Y:S01]  /*3a90*/  FADD R67, R67, -R152.reuse ;  /* 0x8000009843437221 */ /* 0x100fe20000000000 */
[----:B------:R-:W-:Y:S01]  /*3aa0*/  FADD R132, R65, -R15 ;  /* 0x8000000f41847221 */ /* 0x000fe20000000000 */
[----:B------:R-:W-:Y:S01]  /*3ab0*/  FMUL R143, R64, 1.4426950216293334961 ;  /* 0x3fb8aa3b408f7820 */ /* 0x000fe20000400000 */
[----:B------:R-:W-:Y:S01]  /*3ac0*/  FMUL R135, R134, 1.4426950216293334961 ;  /* 0x3fb8aa3b86877820 */ /* 0x000fe20000400000 */
[----:B------:R-:W-:Y:S01]  /*3ad0*/  FADD R64, R66, -R152 ;  /* 0x8000009842407221 */ /* 0x000fe20000000000 */
[----:B------:R-:W-:Y:S01]  /*3ae0*/  FMUL R142, R133, 1.4426950216293334961 ;  /* 0x3fb8aa3b858e7820 */ /* 0x000fe20000400000 */
[----:B------:R-:W-:Y:S01]  /*3af0*/  FMUL R67, R67, 1.4426950216293334961 ;  /* 0x3fb8aa3b43437820 */ /* 0x000fe20000400000 */
[----:B------:R-:W-:Y:S01]  /*3b00*/  FMUL R132, R132, 1.4426950216293334961 ;  /* 0x3fb8aa3b84847820 */ /* 0x000fe20000400000 */
[----:B------:R-:W-:Y:S01]  /*3b10*/  FMUL R64, R64, 1.4426950216293334961 ;  /* 0x3fb8aa3b40407820 */ /* 0x000fe20000400000 */
[----:B------:R-:W-:Y:S08]  /*3b20*/  MUFU.EX2 R139, R139 ;  /* 0x0000008b008b7308 */ /* 0x000ff00000000800 */
[----:B------:R-:W0:Y:S08]  /*3b30*/  MUFU.EX2 R140, R140 ;  /* 0x0000008c008c7308 */ /* 0x000e300000000800 */
[----:B------:R-:W-:Y:S08]  /*3b40*/  MUFU.EX2 R135, R135 ;  /* 0x0000008700877308 */ /* 0x000ff00000000800 */
[----:B------:R0:W1:Y:S08]  /*3b50*/  MUFU.EX2 R65, R142 ;  /* 0x0000008e00417308 */ /* 0x0000700000000800 */
[----:B------:R-:W-:Y:S08]  /*3b60*/  MUFU.EX2 R134, R132 ;  /* 0x0000008400867308 */ /* 0x000ff00000000800 */
[----:B------:R-:W2:Y:S08]  /*3b70*/  MUFU.EX2 R66, R143 ;  /* 0x0000008f00427308 */ /* 0x000eb00000000800 */
[----:B------:R-:W-:Y:S08]  /*3b80*/  MUFU.EX2 R133, R64 ;  /* 0x0000004000857308 */ /* 0x000ff00000000800 */
[----:B------:R-:W3:Y:S01]  /*3b90*/  MUFU.EX2 R67, R67 ;  /* 0x0000004300437308 */ /* 0x000ee20000000800 */
[----:B0-----:R-:W-:Y:S01]  /*3ba0*/  FADD R142, R139, R140 ;  /* 0x0000008c8b8e7221 */ /* 0x001fe20000000000 */
[----:B-1----:R-:W-:Y:S01]  /*3bb0*/  FADD R144, R135, R65 ;  /* 0x0000004187907221 */ /* 0x002fe20000000000 */
[----:B--2---:R-:W-:-:S03]  /*3bc0*/  FADD R132, R134, R66 ;  /* 0x0000004286847221 */ /* 0x004fc60000000000 */
[----:B------:R-:W0:Y:S04]  /*3bd0*/  SHFL.BFLY PT, R147, R142, 0x2, 0x1f ;  /* 0x0c401f008e937f89 */ /* 0x000e2800000e0000 */
[----:B------:R-:W1:Y:S01]  /*3be0*/  SHFL.BFLY PT, R143, R144, 0x2, 0x1f ;  /* 0x0c401f00908f7f89 */ /* 0x000e6200000e0000 */
[----:B---3--:R-:W-:-:S03]  /*3bf0*/  FADD R145, R133, R67 ;  /* 0x0000004385917221 */ /* 0x008fc60000000000 */
[----:B------:R-:W2:Y:S04]  /*3c00*/  SHFL.BFLY PT, R149, R132, 0x2, 0x1f ;  /* 0x0c401f0084957f89 */ /* 0x000ea800000e0000 */
[----:B------:R-:W3:Y:S01]  /*3c10*/  SHFL.BFLY PT, R146, R145, 0x2, 0x1f ;  /* 0x0c401f0091927f89 */ /* 0x000ee200000e0000 */
[----:B0-----:R-:W-:Y:S01]  /*3c20*/  FADD R147, R142, R147 ;  /* 0x000000938e937221 */ /* 0x001fe20000000000 */
[----:B-1----:R-:W-:-:S04]  /*3c30*/  FADD R143, R144, R143 ;  /* 0x0000008f908f7221 */ /* 0x002fc80000000000 */
[----:B------:R-:W0:Y:S01]  /*3c40*/  SHFL.BFLY PT, R64, R147, 0x1, 0x1f ;  /* 0x0c201f0093407f89 */ /* 0x000e2200000e0000 */
[----:B--2---:R-:W-:Y:S01]  /*3c50*/  FADD R149, R132, R149 ;  /* 0x0000009584957221 */ /* 0x004fe20000000000 */
[----:B---3--:R-:W-:-:S04]  /*3c60*/  FADD R150, R145, R146 ;  /* 0x0000009291967221 */ /* 0x008fc80000000000 */
[----:B------:R-:W1:Y:S04]  /*3c70*/  SHFL.BFLY PT, R148, R149, 0x1, 0x1f ;  /* 0x0c201f0095947f89 */ /* 0x000e6800000e0000 */
[----:B------:R-:W2:Y:S04]  /*3c80*/  SHFL.BFLY PT, R146, R143, 0x1, 0x1f ;  /* 0x0c201f008f927f89 */ /* 0x000ea800000e0000 */
[----:B------:R-:W3:Y:S01]  /*3c90*/  SHFL.BFLY PT, R151, R150, 0x1, 0x1f ;  /* 0x0c201f0096977f89 */ /* 0x000ee200000e0000 */
[----:B0-----:R-:W-:Y:S01]  /*3ca0*/  FADD R64, R147, R64 ;  /* 0x0000004093407221 */ /* 0x001fe20000000000 */
[----:B------:R-:W-:Y:S01]  /*3cb0*/  BAR.SYNC.DEFER_BLOCKING 0x0 ;  /* 0x0000000000007b1d */ /* 0x000fe20000010000 */
[----:B-1----:R-:W-:Y:S01]  /*3cc0*/  FADD R145, R149, R148 ;  /* 0x0000009495917221 */ /* 0x002fe20000000000 */
[----:B--2---:R-:W-:Y:S01]  /*3cd0*/  FADD R146, R143, R146 ;  /* 0x000000928f927221 */ /* 0x004fe20000000000 */
[----:B---3--:R-:W-:-:S03]  /*3ce0*/  FADD R151, R150, R151 ;  /* 0x0000009796977221 */ /* 0x008fc60000000000 */
[----:B------:R-:W-:Y:S04]  /*3cf0*/  @P0 STS [R137+0x4000], R64 ;  /* 0x0040004089000388 */ /* 0x000fe80000000800 */
[----:B------:R-:W-:Y:S04]  /*3d00*/  @P0 STS [R141+0x4000], R146 ;  /* 0x004000928d000388 */ /* 0x000fe80000000800 */
[----:B------:R-:W-:Y:S04]  /*3d10*/  @P0 STS [R136+0x4000], R145 ;  /* 0x0040009188000388 */ /* 0x000fe80000000800 */
[----:B------:R-:W-:Y:S01]  /*3d20*/  @P0 STS [R138+0x4000], R151 ;  /* 0x004000978a000388 */ /* 0x000fe20000000800 */
[----:B------:R-:W-:Y:S06]  /*3d30*/  BAR.SYNC.DEFER_BLOCKING 0x0 ;  /* 0x0000000000007b1d */ /* 0x000fec0000010000 */
[----:B------:R-:W0:Y:S04]  /*3d40*/  @!P6 LDS R10, [R154+0x4000] ;  /* 0x004000009a0ae984 */ /* 0x000e280000000800 */
[----:B0-----:R-:W0:Y:S01]  /*3d50*/  SHFL.BFLY PT, R143, R10, 0x1, 0x1f ;  /* 0x0c201f000a8f7f89 */ /* 0x001e2200000e0000 */
[----:B------:R-:W-:-:S02]  /*3d60*/  LOP3.LUT R132, R247, 0x3f, RZ, 0xc0, !PT ;  /* 0x0000003ff7847812 */ /* 0x000fc400078ec0ff */
[----:B------:R-:W-:Y:S01]  /*3d70*/  SHF.R.S32.HI R147, RZ, 0x6, R247 ;  /* 0x00000006ff937819 */ /* 0x000fe200000114f7 */
[----:B0-----:R-:W-:-:S05]  /*3d80*/  FADD R155, R10, R143 ;  /* 0x0000008f0a9b7221 */ /* 0x001fca0000000000 */
[----:B------:R-:W-:Y:S01]  /*3d90*/  @P1 STS [R154+0x4000], R155 ;  /* 0x0040009b9a001388 */ /* 0x000fe20000000800 */
[----:B------:R-:W-:Y:S01]  /*3da0*/  BAR.SYNC.DEFER_BLOCKING 0x0 ;  /* 0x0000000000007b1d */ /* 0x000fe20000010000 */
[----:B------:R-:W-:Y:S01]  /*3db0*/  IMAD.SHL.U32 R132, R132, 0x2, RZ ;  /* 0x0000000284847824 */ /* 0x000fe200078e00ff */
[----:B------:R-:W-:Y:S01]  /*3dc0*/  SGXT R147, R147, 0x1 ;  /* 0x000000019393781a */ /* 0x000fe20000000200 */
[----:B------:R-:W-:-:S03]  /*3dd0*/  IMAD.WIDE R142, R2, 0x2, R180 ;  /* 0x00000002028e7825 */ /* 0x000fc600078e02b4 */
[----:B------:R-:W-:Y:S01]  /*3de0*/  LOP3.LUT R132, R132, 0x90, R147, 0x78, !PT ;  /* 0x0000009084847812 */ /* 0x000fe200078e7893 */
[----:B------:R-:W-:-:S04]  /*3df0*/  IMAD.WIDE R136, R2, 0x2, R178 ;  /* 0x0000000202887825 */ /* 0x000fc800078e02b2 */
[----:B------:R-:W-:-:S04]  /*3e00*/  IMAD.WIDE R146, R2, 0x2, R172 ;  /* 0x0000000202927825 */ /* 0x000fc800078e02ac */
[C---:B------:R-:W-:Y:S01]  /*3e10*/  IMAD.WIDE R148, R2.reuse, 0x2, R174 ;  /* 0x0000000202947825 */ /* 0x040fe200078e02ae */
[----:B------:R0:W2:Y:S04]  /*3e20*/  LDG.E.U16 R64, desc[UR10][R142.64] ;  /* 0x0000000a8e407981 */ /* 0x0000a8000c1e1500 */
[----:B------:R-:W3:Y:S04]  /*3e30*/  LDG.E.U16 R136, desc[UR10][R136.64] ;  /* 0x0000000a88887981 */ /* 0x000ee8000c1e1500 */
[----:B------:R1:W4:Y:S01]  /*3e40*/  LDG.E.U16 R141, desc[UR10][R148.64] ;  /* 0x0000000a948d7981 */ /* 0x000322000c1e1500 */
[----:B0-----:R-:W-:-:S03]  /*3e50*/  IMAD.WIDE R142, R2, 0x2, R168 ;  /* 0x00000002028e7825 */ /* 0x001fc600078e02a8 */
[----:B------:R0:W5:Y:S04]  /*3e60*/  LDS R240, [R223+0x4000] ;  /* 0x00400000dff07984 */ /* 0x0001680000000800 */
[----:B------:R-:W4:Y:S01]  /*3e70*/  LDG.E.U16 R137, desc[UR10][R146.64] ;  /* 0x0000000a92897981 */ /* 0x000f22000c1e1500 */
[----:B-1----:R-:W-:-:S03]  /*3e80*/  IMAD.WIDE R148, R2, 0x2, R62 ;  /* 0x0000000202947825 */ /* 0x002fc600078e023e */
[----:B------:R-:W-:Y:S04]  /*3e90*/  LDS R153, [R153+0x4000] ;  /* 0x0040000099997984 */ /* 0x000fe80000000800 */
[----:B------:R1:W4:Y:S02]  /*3ea0*/  LDG.E.U16 R146, desc[UR10][R142.64] ;  /* 0x0000000a8e927981 */ /* 0x000324000c1e1500 */
[----:B-1----:R-:W-:-:S06]  /*3eb0*/  IMAD.WIDE R142, R2, 0x2, R160 ;  /* 0x00000002028e7825 */ /* 0x002fcc00078e02a0 */
[----:B------:R-:W4:Y:S01]  /*3ec0*/  LDG.E.U16 R143, desc[UR10][R142.64] ;  /* 0x0000000a8e8f7981 */ /* 0x000f22000c1e1500 */
[----:B------:R-:W-:-:S04]  /*3ed0*/  IMAD.WIDE R144, R2, 0x2, R170 ;  /* 0x0000000202907825 */ /* 0x000fc800078e02aa */
[C---:B------:R-:W-:Y:S01]  /*3ee0*/  IMAD.WIDE R150, R2.reuse, 0x2, R176 ;  /* 0x0000000202967825 */ /* 0x040fe200078e02b0 */
[----:B------:R-:W4:Y:S04]  /*3ef0*/  LDG.E.U16 R147, desc[UR10][R144.64] ;  /* 0x0000000a90937981 */ /* 0x000f28000c1e1500 */
[----:B------:R1:W4:Y:S04]  /*3f00*/  LDG.E.U16 R142, desc[UR10][R148.64] ;  /* 0x0000000a948e7981 */ /* 0x000328000c1e1500 */
[----:B------:R0:W4:Y:S01]  /*3f10*/  LDG.E.U16 R138, desc[UR10][R150.64] ;  /* 0x0000000a968a7981 */ /* 0x000122000c1e1500 */
[----:B-1----:R-:W-:-:S05]  /*3f20*/  IMAD.WIDE R148, R2, 0x2, R22 ;  /* 0x0000000202947825 */ /* 0x002fca00078e0216 */
[----:B------:R1:W4:Y:S01]  /*3f30*/  LDG.E.U16 R157, desc[UR10][R148.64] ;  /* 0x0000000a949d7981 */ /* 0x000322000c1e1500 */
[----:B------:R-:W-:-:S04]  /*3f40*/  IMAD.WIDE R144, R2, 0x2, R166 ;  /* 0x0000000202907825 */ /* 0x000fc800078e02a6 */
[C---:B0-----:R-:W-:Y:S02]  /*3f50*/  IMAD.WIDE R150, R2.reuse, 0x2, R164 ;  /* 0x0000000202967825 */ /* 0x041fe400078e02a4 */
[----:B------:R-:W4:Y:S02]  /*3f60*/  LDG.E.U16 R145, desc[UR10][R144.64] ;  /* 0x0000000a90917981 */ /* 0x000f24000c1e1500 */
[----:B-1----:R-:W-:-:S05]  /*3f70*/  IMAD.WIDE R148, R2, 0x2, R30 ;  /* 0x0000000202947825 */ /* 0x002fca00078e021e */
[----:B------:R0:W4:Y:S04]  /*3f80*/  LDG.E.U16 R185, desc[UR10][R148.64] ;  /* 0x0000000a94b97981 */ /* 0x000128000c1e1500 */
[----:B------:R1:W4:Y:S01]  /*3f90*/  LDG.E.U16 R144, desc[UR10][R150.64] ;  /* 0x0000000a96907981 */ /* 0x000322000c1e1500 */
[----:B0-----:R-:W-:-:S04]  /*3fa0*/  IMAD.WIDE R148, R2, 0x2, R34 ;  /* 0x0000000202947825 */ /* 0x001fc800078e0222 */
[C---:B-1----:R-:W-:Y:S01]  /*3fb0*/  IMAD.WIDE R150, R2.reuse, 0x2, R24 ;  /* 0x0000000202967825 */ /* 0x042fe200078e0218 */
        /* <DEDUP_REMOVED lines=8> */
[----:B------:R0:W4:Y:S03]  /*4040*/  LDG.E.U16 R223, desc[UR10][R148.64] ;  /* 0x0000000a94df7981 */ /* 0x000126000c1e1500 */
[C---:B------:R-:W-:Y:S01]  /*4050*/  IMAD.WIDE R154, R2.reuse, 0x2, R26 ;  /* 0x00000002029a7825 */ /* 0x040fe200078e021a */
[----:B------:R1:W4:Y:S04]  /*4060*/  LDG.E.U16 R228, desc[UR10][R150.64] ;  /* 0x0000000a96e47981 */ /* 0x000328000c1e1500 */
[----:B------:R5:W4:Y:S01]  /*4070*/  LDG.E.U16 R162, desc[UR10][R154.64] ;  /* 0x0000000a9aa27981 */ /* 0x000b22000c1e1500 */
[----:B0-----:R-:W-:-:S04]  /*4080*/  IMAD.WIDE R148, R2, 0x2, R48 ;  /* 0x0000000202947825 */ /* 0x001fc800078e0230 */
[C---:B-1----:R-:W-:Y:S01]  /*4090*/  IMAD.WIDE R150, R2.reuse, 0x2, R42 ;  /* 0x0000000202967825 */ /* 0x042fe200078e022a */
[----:B------:R0:W4:Y:S03]  /*40a0*/  LDG.E.U16 R235, desc[UR10][R148.64] ;  /* 0x0000000a94eb7981 */ /* 0x000126000c1e1500 */
[C---:B-----5:R-:W-:Y:S01]  /*40b0*/  IMAD.WIDE R154, R2.reuse, 0x2, R32 ;  /* 0x00000002029a7825 */ /* 0x060fe200078e0220 */
[----:B------:R1:W5:Y:S04]  /*40c0*/  LDG.E.U16 R233, desc[UR10][R150.64] ;  /* 0x0000000a96e97981 */ /* 0x000368000c1e1500 */
[----:B------:R1:W5:Y:S01]  /*40d0*/  LDG.E.U16 R224, desc[UR10][R154.64] ;  /* 0x0000000a9ae07981 */ /* 0x000362000c1e1500 */
[----:B0-----:R-:W-:-:S04]  /*40e0*/  IMAD.WIDE R148, R2, 0x2, R54 ;  /* 0x0000000202947825 */ /* 0x001fc800078e0236 */
[C---:B-1----:R-:W-:Y:S01]  /*40f0*/  IMAD.WIDE R150, R2.reuse, 0x2, R50 ;  /* 0x0000000202967825 */ /* 0x042fe200078e0232 */
[----:B------:R0:W5:Y:S03]  /*4100*/  LDG.E.U16 R243, desc[UR10][R148.64] ;  /* 0x0000000a94f37981 */ /* 0x000166000c1e1500 */
[C---:B------:R-:W-:Y:S01]  /*4110*/  IMAD.WIDE R154, R2.reuse, 0x2, R38 ;  /* 0x00000002029a7825 */ /* 0x040fe200078e0226 */
[----:B------:R1:W5:Y:S04]  /*4120*/  LDG.E.U16 R241, desc[UR10][R150.64] ;  /* 0x0000000a96f17981 */ /* 0x000368000c1e1500 */
[----:B------:R1:W5:Y:S01]  /*4130*/  LDG.E.U16 R229, desc[UR10][R154.64] ;  /* 0x0000000a9ae57981 */ /* 0x000362000c1e1500 */
[----:B0-----:R-:W-:-:S04]  /*4140*/  IMAD.WIDE R148, R2, 0x2, R56 ;  /* 0x0000000202947825 */ /* 0x001fc800078e0238 */
[C---:B-1----:R-:W-:Y:S01]  /*4150*/  IMAD.WIDE R150, R2.reuse, 0x2, R58 ;  /* 0x0000000202967825 */ /* 0x042fe200078e023a */
[----:B------:R0:W5:Y:S03]  /*4160*/  LDG.E.U16 R246, desc[UR10][R148.64] ;  /* 0x0000000a94f67981 */ /* 0x000166000c1e1500 */
[C---:B------:R-:W-:Y:S02]  /*4170*/  IMAD.WIDE R154, R2.reuse, 0x2, R46 ;  /* 0x00000002029a7825 */ /* 0x040fe400078e022e */
[----:B------:R-:W5:Y:S04]  /*4180*/  LDG.E.U16 R150, desc[UR10][R150.64] ;  /* 0x0000000a96967981 */ /* 0x000f68000c1e1500 */
[----:B------:R1:W5:Y:S01]  /*4190*/  LDG.E.U16 R234, desc[UR10][R154.64] ;  /* 0x0000000a9aea7981 */ /* 0x000362000c1e1500 */
[----:B0-----:R-:W-:-:S05]  /*41a0*/  IMAD.WIDE R148, R2, 0x2, R60 ;  /* 0x0000000202947825 */ /* 0x001fca00078e023c */
[----:B------:R0:W5:Y:S01]  /*41b0*/  LDG.E.U16 R151, desc[UR10][R148.64] ;  /* 0x0000000a94977981 */ /* 0x000162000c1e1500 */
[----:B-1----:R-:W-:-:S05]  /*41c0*/  IMAD.WIDE R154, R2, 0x2, R52 ;  /* 0x00000002029a7825 */ /* 0x002fca00078e0234 */
[----:B------:R1:W5:Y:S01]  /*41d0*/  LDG.E.U16 R242, desc[UR10][R154.64] ;  /* 0x0000000a9af27981 */ /* 0x000362000c1e1500 */
[----:B0-----:R-:W-:-:S06]  /*41e0*/  IMAD.WIDE R148, R2, 0x2, R44 ;  /* 0x0000000202947825 */ /* 0x001fcc00078e022c */
[----:B------:R0:W5:Y:S01]  /*41f0*/  LDG.E.U16 R148, desc[UR10][R148.64] ;  /* 0x0000000a94947981 */ /* 0x000162000c1e1500 */
[----:B-1----:R-:W-:-:S03]  /*4200*/  FADD R155, -R152, R11 ;  /* 0x0000000b989b7221 */ /* 0x002fc60000000100 */
[----:B------:R1:W-:Y:S04]  /*4210*/  LDS R154, [R156+0x4000] ;  /* 0x004000009c9a7984 */ /* 0x0003e80000000800 */
[----:B------:R0:W-:Y:S01]  /*4220*/  LDS R11, [R158+0x4000] ;  /* 0x004000009e0b7984 */ /* 0x0001e20000000800 */
[----:B------:R-:W-:Y:S01]  /*4230*/  BAR.SYNC.DEFER_BLOCKING 0x0 ;  /* 0x0000000000007b1d */ /* 0x000fe20000010000 */
[----:B------:R-:W-:Y:S01]  /*4240*/  FMUL R155, R155, 1.4426950216293334961 ;  /* 0x3fb8aa3b9b9b7820 */ /* 0x000fe20000400000 */
[----:B-1----:R-:W-:-:S04]  /*4250*/  SHF.R.S32.HI R156, RZ, 0x2, R247 ;  /* 0x00000002ff9c7819 */ /* 0x002fc800000114f7 */
[----:B------:R-:W-:Y:S01]  /*4260*/  SGXT R156, R156, 0x1 ;  /* 0x000000019c9c781a */ /* 0x000fe20000000200 */
[----:B------:R-:W1:Y:S01]  /*4270*/  MUFU.EX2 R155, R155 ;  /* 0x0000009b009b7308 */ /* 0x000e620000000800 */
[----:B0-----:R-:W-:Y:S01]  /*4280*/  IMAD.SHL.U32 R158, R247, 0x20, RZ ;  /* 0x00000020f79e7824 */ /* 0x001fe200078e00ff */
[----:B------:R-:W-:Y:S02]  /*4290*/  SHF.R.U32.HI R149, RZ, 0x1, R252 ;  /* 0x00000001ff957819 */ /* 0x000fe400000116fc */
[----:B------:R-:W-:-:S04]  /*42a0*/  LOP3.LUT R156, R156, 0x90, RZ, 0xc0, !PT ;  /* 0x000000909c9c7812 */ /* 0x000fc800078ec0ff */
[----:B------:R-:W-:Y:S01]  /*42b0*/  LOP3.LUT R149, R156, R149, RZ, 0x3c, !PT ;  /* 0x000000959c957212 */ /* 0x000fe200078e3cff */
[----:B-1----:R-:W-:Y:S01]  /*42c0*/  FFMA R5, R155, R5, R240 ;  /* 0x000000059b057223 */ /* 0x002fe200000000f0 */
[----:B------:R-:W-:Y:S02]  /*42d0*/  LOP3.LUT R240, R247, 0x3, RZ, 0xc0, !PT ;  /* 0x00000003f7f07812 */ /* 0x000fe400078ec0ff */
[----:B------:R-:W-:Y:S02]  /*42e0*/  F2FP.F16.F32.PACK_AB R65, R65, R135 ;  /* 0x000000874141723e */ /* 0x000fe400000000ff */
[----:B------:R-:W-:Y:S02]  /*42f0*/  F2FP.F16.F32.PACK_AB R66, R66, R134 ;  /* 0x000000864242723e */ /* 0x000fe400000000ff */
[----:B------:R-:W-:Y:S01]  /*4300*/  F2FP.F16.F32.PACK_AB R67, R67, R133 ;  /* 0x000000854343723e */ /* 0x000fe200000000ff */
[----:B--2---:R0:W-:Y:S02]  /*4310*/  STS.U16 [R132+UR6+0x4000], R64 ;  /* 0x0040004084007988 */ /* 0x0041e40008000406 */
[----:B0-----:R-:W-:-:S04]  /*4320*/  LOP3.LUT R64, R158, 0x360, RZ, 0xc0, !PT ;  /* 0x000003609e407812 */ /* 0x001fc800078ec0ff */
[----:B------:R-:W-:Y:S02]  /*4330*/  IADD3 R149, R149, UR6, R64 ;  /* 0x0000000695957c10 */ /* 0x000fe4000fffe040 */
[----:B------:R-:W-:Y:S01]  /*4340*/  LOP3.LUT R64, R247, 0x10, RZ, 0xc0, !PT ;  /* 0x00000010f7407812 */ /* 0x000fe200078ec0ff */
[----:B---3--:R0:W-:Y:S03]  /*4350*/  STS.U16 [R132+UR6+0x4100], R136 ;  /* 0x0041008884007988 */ /* 0x0081e60008000406 */
[----:B------:R-:W-:-:S04]  /*4360*/  LEA R64, R64, UR6, 0x6 ;  /* 0x0000000640407c11 */ /* 0x000fc8000f8e30ff */
[----:B------:R-:W-:Y:S02]  /*4370*/  LEA R64, R240, R64, 0x5 ;  /* 0x00000040f0407211 */ /* 0x000fe400078e28ff */
[----:B0-----:R-:W-:-:S05]  /*4380*/  LOP3.LUT R136, R247, 0x60, RZ, 0xc0, !PT ;  /* 0x00000060f7887812 */ /* 0x001fca00078ec0ff */
[----:B------:R-:W-:Y:S02]  /*4390*/  IMAD R136, R136, 0x8, R64 ;  /* 0x0000000888887824 */ /* 0x000fe400078e0240 */
[----:B------:R-:W-:-:S05]  /*43a0*/  IMAD.SHL.U32 R64, R247, 0x2, RZ ;  /* 0x00000002f7407824 */ /* 0x000fca00078e00ff */
[----:B------:R-:W-:-:S05]  /*43b0*/  LOP3.LUT R64, R156, 0x10, R64, 0x78, !PT ;  /* 0x000000109c407812 */ /* 0x000fca00078e7840 */
[----:B------:R-:W-:Y:S01]  /*43c0*/  IMAD.IADD R136, R64, 0x1, R136 ;  /* 0x0000000140887824 */ /* 0x000fe200078e0288 */
[----:B------:R-:W-:Y:S01]  /*43d0*/  F2FP.F16.F32.PACK_AB R64, R140, R139 ;  /* 0x0000008b8c40723e */ /* 0x000fe200000000ff */
        /* <DEDUP_REMOVED lines=19> */
[----:B-----5:R-:W-:Y:S04]  /*4510*/  STS.U16 [R132+UR6+0x5500], R233 ;  /* 0x005500e984007988 */ /* 0x020fe80008000406 */
        /* <DEDUP_REMOVED lines=10> */
[----:B------:R-:W-:Y:S01]  /*45c0*/  STSM.16.M88.4 [R149+0x6000], R64 ;  /* 0x0060004095007844 */ /* 0x000fe20000000200 */
[----:B------:R-:W-:Y:S01]  /*45d0*/  BAR.SYNC.DEFER_BLOCKING 0x0 ;  /* 0x0000000000007b1d */ /* 0x000fe20000010000 */
[----:B------:R-:W-:-:S04]  /*45e0*/  LOP3.LUT R156, R156, 0x160, R158, 0xf8, !PT ;  /* 0x000001609c9c7812 */ /* 0x000fc800078ef89e */
[----:B------:R-:W-:Y:S01]  /*45f0*/  LOP3.LUT R156, R156, 0x10, R247, 0x78, !PT ;  /* 0x000000109c9c7812 */ /* 0x000fe200078e78f7 */
[----:B------:R-:W-:Y:S01]  /*4600*/  FADD R3, -R0, R3 ;  /* 0x0000000300037221 */ /* 0x000fe20000000100 */
[----:B------:R-:W0:Y:S01]  /*4610*/  S2R R240, SR_CTAID.X ;  /* 0x0000000000f07919 */ /* 0x000e220000002500 */
[----:B------:R-:W-:Y:S01]  /*4620*/  FADD R13, -R14, R13 ;  /* 0x0000000d0e0d7221 */ /* 0x000fe20000000100 */
[----:B------:R-:W-:Y:S01]  /*4630*/  FADD R4, -R15, R4 ;  /* 0x000000040f047221 */ /* 0x000fe20000000100 */
[----:B------:R-:W-:Y:S02]  /*4640*/  FMUL R3, R3, 1.4426950216293334961 ;  /* 0x3fb8aa3b03037820 */ /* 0x000fe40000400000 */
[----:B------:R-:W-:Y:S01]  /*4650*/  FMUL R13, R13, 1.4426950216293334961 ;  /* 0x3fb8aa3b0d0d7820 */ /* 0x000fe20000400000 */
[----:B------:R-:W-:Y:S01]  /*4660*/  FMUL R4, R4, 1.4426950216293334961 ;  /* 0x3fb8aa3b04047820 */ /* 0x000fe20000400000 */
[----:B------:R-:W-:Y:S04]  /*4670*/  LDSM.16.M88.4 R132, [R156+UR6+0x6000] ;  /* 0x006000069c84783b */ /* 0x000fe80008000200 */
[----:B------:R-:W1:Y:S04]  /*4680*/  LDSM.16.M88.4 R64, [R136+0x4000] ;  /* 0x004000008840783b */ /* 0x000e680000000200 */
[----:B------:R-:W2:Y:S01]  /*4690*/  LDSM.16.M88.4 R148, [R156+UR6+0x6200] ;  /* 0x006200069c94783b */ /* 0x000ea20008000200 */
[----:B------:R-:W3:Y:S03]  /*46a0*/  MUFU.EX2 R3, R3 ;  /* 0x0000000300037308 */ /* 0x000ee60000000800 */
[----:B------:R-:W4:Y:S04]  /*46b0*/  LDSM.16.M88.4 R144, [R136+0x4800] ;  /* 0x004800008890783b */ /* 0x000f280000000200 */
[----:B------:R-:W5:Y:S01]  /*46c0*/  LDSM.16.M88.4 R140, [R136+0x5000] ;  /* 0x00500000888c783b */ /* 0x000f620000000200 */
[----:B------:R-:W0:Y:S03]  /*46d0*/  MUFU.EX2 R13, R13 ;  /* 0x0000000d000d7308 */ /* 0x000e260000000800 */
[----:B------:R-:W5:Y:S05]  /*46e0*/  LDSM.16.M88.4 R136, [R136+0x5800] ;  /* 0x005800008888783b */ /* 0x000f6a0000000200 */
[----:B------:R-:W1:Y:S01]  /*46f0*/  MUFU.EX2 R4, R4 ;  /* 0x0000000400047308 */ /* 0x000e620000000800 */
[C---:B---3--:R-:W-:Y:S01]  /*4700*/  FMUL R128, R3.reuse, R128 ;  /* 0x0000008003807220 */ /* 0x048fe20000400000 */
[C---:B------:R-:W-:Y:S01]  /*4710*/  FMUL R129, R3.reuse, R129 ;  /* 0x0000008103817220 */ /* 0x040fe20000400000 */
[C---:B------:R-:W-:Y:S01]  /*4720*/  FMUL R72, R3.reuse, R72 ;  /* 0x0000004803487220 */ /* 0x040fe20000400000 */
[----:B------:R-:W-:Y:S01]  /*4730*/  FMUL R73, R3, R73 ;  /* 0x0000004903497220 */ /* 0x000fe20000400000 */
[C---:B------:R-:W-:Y:S01]  /*4740*/  FMUL R94, R155.reuse, R94 ;  /* 0x0000005e9b5e7220 */ /* 0x040fe20000400000 */
[C---:B------:R-:W-:Y:S01]  /*4750*/  FMUL R95, R155.reuse, R95 ;  /* 0x0000005f9b5f7220 */ /* 0x040fe20000400000 */
[C---:B------:R-:W-:Y:S01]  /*4760*/  FMUL R98, R155.reuse, R98 ;  /* 0x000000629b627220 */ /* 0x040fe20000400000 */
[----:B------:R-:W-:Y:S01]  /*4770*/  FMUL R99, R155, R99 ;  /* 0x000000639b637220 */ /* 0x000fe20000400000 */
[C---:B0-----:R-:W-:Y:S01]  /*4780*/  FMUL R130, R13.reuse, R130 ;  /* 0x000000820d827220 */ /* 0x041fe20000400000 */
[C---:B------:R-:W-:Y:S01]  /*4790*/  FMUL R131, R13.reuse, R131 ;  /* 0x000000830d837220 */ /* 0x040fe20000400000 */
[C---:B------:R-:W-:Y:S01]  /*47a0*/  FMUL R74, R13.reuse, R74 ;  /* 0x0000004a0d4a7220 */ /* 0x040fe20000400000 */
[----:B------:R-:W-:Y:S01]  /*47b0*/  FMUL R75, R13, R75 ;  /* 0x0000004b0d4b7220 */ /* 0x000fe20000400000 */
[----:B------:R-:W-:Y:S01]  /*47c0*/  UIADD3 UR4, UP0, UR4, 0x10, URZ ;  /* 0x0000001004047890 */ /* 0x000fe2000ff1e03f */
[----:B------:R-:W-:Y:S01]  /*47d0*/  SHF.L.U32 R240, R240, 0x5, RZ ;  /* 0x00000005f0f07819 */ /* 0x000fe200000006ff */
[C---:B-1----:R-:W-:Y:S01]  /*47e0*/  FMUL R92, R4.reuse, R92 ;  /* 0x0000005c045c7220 */ /* 0x042fe20000400000 */
[C---:B------:R-:W-:Y:S01]  /*47f0*/  FMUL R93, R4.reuse, R93 ;  /* 0x0000005d045d7220 */ /* 0x040fe20000400000 */
[C---:B------:R-:W-:Y:S01]  /*4800*/  FMUL R96, R4.reuse, R96 ;  /* 0x0000006004607220 */ /* 0x040fe20000400000 */
[----:B------:R-:W-:Y:S01]  /*4810*/  FMUL R97, R4, R97 ;  /* 0x0000006104617220 */ /* 0x000fe20000400000 */
[----:B------:R-:W-:Y:S01]  /*4820*/  UIADD3.X UR5, URZ, UR5, URZ, UP0, !UPT ;  /* 0x000000053f057290 */ /* 0x000fe200087fe43f */
[----:B------:R-:W-:Y:S01]  /*4830*/  HMMA.16816.F32 R128, R132, R64, R128 ;  /* 0x000000408480723c */ /* 0x000fe20000001880 */
[----:B------:R-:W-:-:S05]  /*4840*/  VIADD R240, R240, 0x20 ;  /* 0x00000020f0f07836 */ /* 0x000fca0000000000 */
[----:B------:R-:W-:Y:S06]  /*4850*/  HMMA.16816.F32 R72, R132, R66, R72 ;  /* 0x000000428448723c */ /* 0x000fec0000001848 */
[C---:B--2---:R-:W-:Y:S01]  /*4860*/  HMMA.16816.F32 R92, R148.reuse, R64, R92 ;  /* 0x00000040945c723c */ /* 0x044fe2000000185c */
[----:B------:R-:W0:Y:S05]  /*4870*/  LDC R65, c[0x0][0x264] ;  /* 0x00009900ff417b82 */ /* 0x000e2a0000000800 */
[----:B------:R-:W-:Y:S03]  /*4880*/  HMMA.16816.F32 R96, R148, R66, R96 ;  /* 0x000000429460723c */ /* 0x000fe60000001860 */
[----:B------:R-:W1:Y:S01]  /*4890*/  LDC R67, c[0x0][0x254] ;  /* 0x00009500ff437b82 */ /* 0x000e620000000800 */
[----:B------:R-:W-:Y:S01]  /*48a0*/  IMAD.U32 R64, RZ, RZ, UR5 ;  /* 0x00000005ff407e24 */ /* 0x000fe2000f8e00ff */
[----:B------:R-:W-:-:S04]  /*48b0*/  ISETP.LE.U32.AND P2, PT, R240, UR4, PT ;  /* 0x00000004f0007c0c */ /* 0x000fc8000bf43070 */
[----:B------:R-:W-:Y:S01]  /*48c0*/  ISETP.GE.U32.AND.EX P2, PT, R64, RZ, PT, P2 ;  /* 0x000000ff4000720c */ /* 0x000fe20003f46120 */
[C---:B------:R-:W-:Y:S01]  /*48d0*/  FMUL R68, R3.reuse, R68 ;  /* 0x0000004403447220 */ /* 0x040fe20000400000 */
[----:B------:R-:W-:Y:S01]  /*48e0*/  FMUL R69, R3, R69 ;  /* 0x0000004503457220 */ /* 0x000fe20000400000 */
        /* <DEDUP_REMOVED lines=43> */
[----:B------:R-:W-:Y:S01]  /*4ba0*/  FMUL R123, R155, R123 ;  /* 0x0000007b9b7b7220 */ /* 0x000fe20000400000 */
[C---:B------:R-:W-:Y:S01]  /*4bb0*/  FMUL R120, R4.reuse, R120 ;  /* 0x0000007804787220 */ /* 0x040fe20000400000 */
[C---:B------:R-:W-:Y:S01]  /*4bc0*/  FMUL R121, R4.reuse, R121 ;  /* 0x0000007904797220 */ /* 0x040fe20000400000 */
[----:B----4-:R-:W-:Y:S01]  /*4bd0*/  HMMA.16816.F32 R68, R132, R144, R68 ;  /* 0x000000908444723c */ /* 0x010fe20000001844 */
[----:B------:R-:W-:Y:S01]  /*4be0*/  FFMA R6, R4, R6, R11 ;  /* 0x0000000604067223 */ /* 0x000fe2000000000b */
[----:B------:R-:W-:Y:S01]  /*4bf0*/  FFMA R7, R3, R7, R153 ;  /* 0x0000000703077223 */ /* 0x000fe20000000099 */
[----:B------:R-:W-:-:S03]  /*4c00*/  FFMA R12, R13, R12, R154 ;  /* 0x0000000c0d0c7223 */ /* 0x000fc6000000009a */
[----:B------:R-:W-:Y:S01]  /*4c10*/  HMMA.16816.F32 R76, R132, R146, R76 ;  /* 0x00000092844c723c */ /* 0x000fe2000000184c */
[----:B0-----:R-:W-:Y:S01]  /*4c20*/  IMAD R2, R65, 0x10, R2 ;  /* 0x0000001041027824 */ /* 0x001fe200078e0202 */
[----:B-1----:R-:W-:Y:S01]  /*4c30*/  LEA R8, R67, R8, 0x4 ;  /* 0x0000000843087211 */ /* 0x002fe200078e20ff */
[----:B------:R-:W-:-:S03]  /*4c40*/  IMAD.MOV.U32 R3, RZ, RZ, R0 ;  /* 0x000000ffff037224 */ /* 0x000fc600078e0000 */
[----:B-----5:R-:W-:Y:S01]  /*4c50*/  HMMA.16816.F32 R80, R132, R140, R80 ;  /* 0x0000008c8450723c */ /* 0x020fe20000001850 */
[----:B------:R-:W-:Y:S01]  /*4c60*/  IMAD.MOV.U32 R13, RZ, RZ, R14 ;  /* 0x000000ffff0d7224 */ /* 0x000fe200078e000e */
[----:B------:R-:W-:Y:S01]  /*4c70*/  MOV R11, R152 ;  /* 0x00000098000b7202 */ /* 0x000fe20000000f00 */
[----:B------:R-:W-:-:S03]  /*4c80*/  IMAD.MOV.U32 R4, RZ, RZ, R15 ;  /* 0x000000ffff047224 */ /* 0x000fc600078e000f */
[C---:B------:R-:W-:Y:S06]  /*4c90*/  HMMA.16816.F32 R124, R132.reuse, R142, R124 ;  /* 0x0000008e847c723c */ /* 0x040fec000000187c */
[C---:B------:R-:W-:Y:S06]  /*4ca0*/  HMMA.16816.F32 R84, R132.reuse, R136, R84 ;  /* 0x000000888454723c */ /* 0x040fec0000001854 */
[----:B------:R-:W-:Y:S06]  /*4cb0*/  HMMA.16816.F32 R88, R132, R138, R88 ;  /* 0x0000008a8458723c */ /* 0x000fec0000001858 */
[C---:B------:R-:W-:Y:S06]  /*4cc0*/  HMMA.16816.F32 R100, R148.reuse, R144, R100 ;  /* 0x000000909464723c */ /* 0x040fec0000001864 */
[C---:B------:R-:W-:Y:S06]  /*4cd0*/  HMMA.16816.F32 R104, R148.reuse, R146, R104 ;  /* 0x000000929468723c */ /* 0x040fec0000001868 */
[C---:B------:R-:W-:Y:S06]  /*4ce0*/  HMMA.16816.F32 R108, R148.reuse, R140, R108 ;  /* 0x0000008c946c723c */ /* 0x040fec000000186c */
[C---:B------:R-:W-:Y:S06]  /*4cf0*/  HMMA.16816.F32 R112, R148.reuse, R142, R112 ;  /* 0x0000008e9470723c */ /* 0x040fec0000001870 */
[C---:B------:R-:W-:Y:S06]  /*4d00*/  HMMA.16816.F32 R116, R148.reuse, R136, R116 ;  /* 0x000000889474723c */ /* 0x040fec0000001874 */
[----:B------:R-:W-:Y:S01]  /*4d10*/  HMMA.16816.F32 R120, R148, R138, R120 ;  /* 0x0000008a9478723c */ /* 0x000fe20000001878 */
[----:B------:R-:W-:-:S08]  /*4d20*/  NOP ;  /* 0x0000000000007918 */ /* 0x000fd00000000000 */
[----:B------:R-:W-:-:S15]  /*4d30*/  @!P2 BRA `(.L_x_1) ;  /* 0xffffffd8007ca947 */ /* 0x000fde000383ffff */
.L_x_0:
[----:B------:R-:W0:Y:S01]  /*4d40*/  LDC R13, c[0x0][0x278] ;  /* 0x00009e00ff0d7b82 */ /* 0x000e220000000800 */
[----:B------:R-:W-:Y:S01]  /*4d50*/  SHF.R.U32.HI R28, RZ, 0x5, R247 ;  /* 0x00000005ff1c7819 */ /* 0x000fe200000116f7 */
[----:B------:R-:W-:Y:S01]  /*4d60*/  IMAD.MOV.U32 R11, RZ, RZ, R7 ;  /* 0x000000ffff0b7224 */ /* 0x000fe200078e0007 */
[----:B------:R-:W-:Y:S01]  /*4d70*/  SHF.L.U32 R9, R247, 0x4, RZ ;  /* 0x00000004f7097819 */ /* 0x000fe200000006ff */
[----:B------:R-:W2:Y:S01]  /*4d80*/  S2R R4, SR_TID.X ;  /* 0x0000000000047919 */ /* 0x000ea20000002100 */
[----:B------:R-:W-:Y:S01]  /*4d90*/  SGXT.U32 R28, R28, 0x2 ;  /* 0x000000021c1c781a */ /* 0x000fe20000000000 */
[----:B-1----:R-:W-:Y:S01]  /*4da0*/  IMAD.MOV.U32 R20, RZ, RZ, R6 ;  /* 0x000000ffff147224 */ /* 0x002fe200078e0006 */
[----:B------:R-:W-:Y:S01]  /*4db0*/  LOP3.LUT R9, R9, 0x70, RZ, 0xc0, !PT ;  /* 0x0000007009097812 */ /* 0x000fe200078ec0ff */
[----:B------:R-:W-:Y:S01]  /*4dc0*/  IMAD.MOV.U32 R24, RZ, RZ, R100 ;  /* 0x000000ffff187224 */ /* 0x000fe200078e0064 */
[----:B------:R-:W-:Y:S01]  /*4dd0*/  MOV R22, R12 ;  /* 0x0000000c00167202 */ /* 0x000fe20000000f00 */
[----:B------:R-:W-:Y:S01]  /*4de0*/  FMUL R12, R11, 8388608 ;  /* 0x4b0000000b0c7820 */ /* 0x000fe20000400000 */
[----:B------:R-:W-:Y:S01]  /*4df0*/  IADD3 R16, R9, UR6, RZ ;  /* 0x0000000609107c10 */ /* 0x000fe2000fffe0ff */
[----:B------:R-:W-:Y:S01]  /*4e00*/  IMAD.MOV.U32 R9, RZ, RZ, R5 ;  /* 0x000000ffff097224 */ /* 0x000fe200078e0005 */
[C---:B------:R-:W-:Y:S01]  /*4e10*/  FSETP.GEU.AND P3, PT, R22.reuse, 1.175494350822287508e-38, PT ;  /* 0x008000001600780b */ /* 0x040fe20003f6e000 */
[----:B------:R-:W-:Y:S01]  /*4e20*/  FMUL R29, R22, 8388608 ;  /* 0x4b000000161d7820 */ /* 0x000fe20000400000 */
[----:B------:R-:W-:Y:S01]  /*4e30*/  FSETP.GEU.AND P2, PT, R11, 1.175494350822287508e-38, PT ;  /* 0x008000000b00780b */ /* 0x000fe20003f4e000 */
[C---:B------:R-:W-:Y:S01]  /*4e40*/  FMUL R46, R9.reuse, 8388608 ;  /* 0x4b000000092e7820 */ /* 0x040fe20000400000 */
[----:B------:R-:W-:Y:S01]  /*4e50*/  FSETP.GT.AND P1, PT, |R9|, 8.50705917302346158658e+37, PT ;  /* 0x7e8000000900780b */ /* 0x000fe20003f24200 */
[----:B------:R-:W-:Y:S01]  /*4e60*/  FMUL R31, R20, 8388608 ;  /* 0x4b000000141f7820 */ /* 0x000fe20000400000 */
[----:B------:R-:W-:Y:S01]  /*4e70*/  FSEL R29, R29, R22, !P3 ;  /* 0x000000161d1d7208 */ /* 0x000fe20005800000 */
[----:B------:R-:W-:Y:S01]  /*4e80*/  IMAD.MOV.U32 R26, RZ, RZ, R120 ;  /* 0x000000ffff1a7224 */ /* 0x000fe200078e0078 */
[----:B------:R-:W-:Y:S01]  /*4e90*/  FSEL R35, RZ, -23, P3 ;  /* 0xc1b80000ff237808 */ /* 0x000fe20001800000 */
[----:B------:R-:W-:Y:S01]  /*4ea0*/  IMAD.SHL.U32 R2, R247, 0x800, RZ ;  /* 0x00000800f7027824 */ /* 0x000fe200078e00ff */
[C---:B------:R-:W-:Y:S01]  /*4eb0*/  FSETP.GEU.AND P3, PT, |R9|.reuse, 1.175494350822287508e-38, PT ;  /* 0x008000000900780b */ /* 0x040fe20003f6e200 */
[----:B0-----:R-:W-:Y:S01]  /*4ec0*/  IMAD R28, R28, R13, RZ ;  /* 0x0000000d1c1c7224 */ /* 0x001fe200078e02ff */
[----:B------:R-:W-:Y:S01]  /*4ed0*/  FSETP.GEU.AND P5, PT, R9, 1.175494350822287508e-38, PT ;  /* 0x008000000900780b */ /* 0x000fe20003fae000 */
[----:B------:R-:W-:Y:S01]  /*4ee0*/  IMAD.MOV.U32 R166, RZ, RZ, R130 ;  /* 0x000000ffffa67224 */ /* 0x000fe200078e0082 */
[----:B------:R-:W-:Y:S01]  /*4ef0*/  FSEL R12, R12, R11, !P2 ;  /* 0x0000000b0c0c7208 */ /* 0x000fe20005000000 */
[----:B------:R-:W-:Y:S01]  /*4f00*/  IMAD R30, R13, 0x4, R28 ;  /* 0x000000040d1e7824 */ /* 0x000fe200078e021c */
[----:B------:R-:W-:Y:S01]  /*4f10*/  FSEL R46, R46, R9, !P5 ;  /* 0x000000092e2e7208 */ /* 0x000fe20006800000 */
[----:B------:R-:W-:Y:S01]  /*4f20*/  @P1 FMUL R9, R9, 0.25 ;  /* 0x3e80000009091820 */ /* 0x000fe20000400000 */
[----:B------:R-:W-:Y:S01]  /*4f30*/  MOV R50, R98 ;  /* 0x0000006200327202 */ /* 0x000fe20000000f00 */
[----:B------:R-:W-:Y:S01]  /*4f40*/  IMAD R32, R13, 0x4, R30 ;  /* 0x000000040d207824 */ /* 0x000fe200078e021e */
[----:B------:R-:W-:Y:S01]  /*4f50*/  FSEL R33, RZ, -23, P2 ;  /* 0xc1b80000ff217808 */ /* 0x000fe20001000000 */
[----:B------:R-:W-:-:S02]  /*4f60*/  VIADD R5, R12, 0xc0cafb0d ;  /* 0xc0cafb0d0c057836 */ /* 0x000fc40000000000 */
[----:B------:R-:W-:Y:S01]  /*4f70*/  @P1 FMUL R123, R123, 0.25 ;  /* 0x3e8000007b7b1820 */ /* 0x000fe20000400000 */
[----:B------:R-:W-:Y:S01]  /*4f80*/  @!P3 FMUL R9, R9, 16777216 ;  /* 0x4b8000000909b820 */ /* 0x000fe20000400000 */
[----:B------:R-:W-:Y:S01]  /*4f90*/  LEA R34, R13, R32, 0x2 ;  /* 0x000000200d227211 */ /* 0x000fe200078e10ff */
[----:B------:R-:W-:Y:S01]  /*4fa0*/  @P1 FMUL R122, R122, 0.25 ;  /* 0x3e8000007a7a1820 */ /* 0x000fe20000400000 */
[----:B------:R-:W-:Y:S01]  /*4fb0*/  @P1 FMUL R119, R119, 0.25 ;  /* 0x3e80000077771820 */ /* 0x000fe20000400000 */
[----:B------:R-:W-:Y:S01]  /*4fc0*/  @P1 FMUL R118, R118, 0.25 ;  /* 0x3e80000076761820 */ /* 0x000fe20000400000 */
[----:B------:R-:W-:Y:S01]  /*4fd0*/  LEA R36, R13, R34, 0x2 ;  /* 0x000000220d247211 */ /* 0x000fe200078e10ff */
[----:B------:R-:W-:Y:S01]  /*4fe0*/  @P1 FMUL R115, R115, 0.25 ;  /* 0x3e80000073731820 */ /* 0x000fe20000400000 */
[----:B------:R-:W-:Y:S01]  /*4ff0*/  @P1 FMUL R114, R114, 0.25 ;  /* 0x3e80000072721820 */ /* 0x000fe20000400000 */
[----:B------:R-:W-:Y:S01]  /*5000*/  @P1 FMUL R111, R111, 0.25 ;  /* 0x3e8000006f6f1820 */ /* 0x000fe20000400000 */
[----:B------:R-:W-:Y:S01]  /*5010*/  @P1 FMUL R110, R110, 0.25 ;  /* 0x3e8000006e6e1820 */ /* 0x000fe20000400000 */
[----:B------:R-:W-:-:S02]  /*5020*/  IMAD R38, R13, 0x4, R36 ;  /* 0x000000040d267824 */ /* 0x000fc400078e0224 */
[----:B------:R-:W-:Y:S01]  /*5030*/  @P1 FMUL R107, R107, 0.25 ;  /* 0x3e8000006b6b1820 */ /* 0x000fe20000400000 */
[----:B------:R-:W-:Y:S01]  /*5040*/  @P1 FMUL R106, R106, 0.25 ;  /* 0x3e8000006a6a1820 */ /* 0x000fe20000400000 */
[----:B------:R-:W-:Y:S01]  /*5050*/  @P1 FMUL R103, R103, 0.25 ;  /* 0x3e80000067671820 */ /* 0x000fe20000400000 */
[----:B------:R-:W-:Y:S01]  /*5060*/  @P1 FMUL R102, R102, 0.25 ;  /* 0x3e80000066661820 */ /* 0x000fe20000400000 */
[----:B------:R-:W-:Y:S01]  /*5070*/  @P1 FMUL R99, R99, 0.25 ;  /* 0x3e80000063631820 */ /* 0x000fe20000400000 */
[----:B------:R-:W-:Y:S01]  /*5080*/  @P1 FMUL R50, R50, 0.25 ;  /* 0x3e80000032321820 */ /* 0x000fe20000400000 */
[----:B------:R-:W-:Y:S01]  /*5090*/  @P1 FMUL R95, R95, 0.25 ;  /* 0x3e8000005f5f1820 */ /* 0x000fe20000400000 */
[----:B------:R-:W-:Y:S01]  /*50a0*/  @P1 FMUL R94, R94, 0.25 ;  /* 0x3e8000005e5e1820 */ /* 0x000fe20000400000 */
[----:B------:R-:W-:Y:S01]  /*50b0*/  IMAD R56, R13, 0x4, R38 ;  /* 0x000000040d387824 */ /* 0x000fe200078e0226 */
[----:B------:R-:W-:Y:S01]  /*50c0*/  FSETP.GT.AND P2, PT, |R20|, 8.50705917302346158658e+37, PT ;  /* 0x7e8000001400780b */ /* 0x000fe20003f44200 */
[----:B------:R-:W-:Y:S01]  /*50d0*/  @!P3 FMUL R123, R123, 16777216 ;  /* 0x4b8000007b7bb820 */ /* 0x000fe20000400000 */
[----:B------:R-:W-:Y:S01]  /*50e0*/  LOP3.LUT R7, R5, 0xff800000, RZ, 0xc0, !PT ;  /* 0xff80000005077812 */ /* 0x000fe200078ec0ff */
[----:B------:R-:W-:Y:S01]  /*50f0*/  @!P3 FMUL R122, R122, 16777216 ;  /* 0x4b8000007a7ab820 */ /* 0x000fe20000400000 */
[----:B------:R-:W0:Y:S01]  /*5100*/  MUFU.RCP R5, R9 ;  /* 0x0000000900057308 */ /* 0x000e220000001000 */
[----:B------:R-:W-:Y:S01]  /*5110*/  @!P3 FMUL R119, R119, 16777216 ;  /* 0x4b8000007777b820 */ /* 0x000fe20000400000 */
        /* <DEDUP_REMOVED lines=13> */
[----:B------:R-:W-:Y:S01]  /*51f0*/  IMAD R58, R13, 0x4, R56 ;  /* 0x000000040d3a7824 */ /* 0x000fe200078e0238 */
[C---:B------:R-:W-:Y:S01]  /*5200*/  FSETP.GEU.AND P3, PT, |R20|.reuse, 1.175494350822287508e-38, PT ;  /* 0x008000001400780b */ /* 0x040fe20003f6e200 */
[----:B------:R-:W-:Y:S01]  /*5210*/  @P2 FMUL R121, R121, 0.25 ;  /* 0x3e80000079792820 */ /* 0x000fe20000400000 */
[----:B------:R-:W-:Y:S01]  /*5220*/  FSETP.GEU.AND P4, PT, R20, 1.175494350822287508e-38, PT ;  /* 0x008000001400780b */ /* 0x000fe20003f8e000 */
[----:B------:R-:W-:-:S02]  /*5230*/  IMAD R60, R13, 0x4, R58 ;  /* 0x000000040d3c7824 */ /* 0x000fc400078e023a */
[----:B------:R-:W-:Y:S01]  /*5240*/  @P2 FMUL R26, R26, 0.25 ;  /* 0x3e8000001a1a2820 */ /* 0x000fe20000400000 */
[----:B------:R-:W-:Y:S01]  /*5250*/  @P2 FMUL R117, R117, 0.25 ;  /* 0x3e80000075752820 */ /* 0x000fe20000400000 */
[----:B------:R-:W-:Y:S01]  /*5260*/  FSEL R31, R31, R20, !P4 ;  /* 0x000000141f1f7208 */ /* 0x000fe20006000000 */
[----:B------:R-:W-:Y:S02]  /*5270*/  IMAD R62, R13, 0x4, R60 ;  /* 0x000000040d3e7824 */ /* 0x000fe400078e023c */
[----:B------:R-:W-:Y:S01]  /*5280*/  @P2 FMUL R20, R20, 0.25 ;  /* 0x3e80000014142820 */ /* 0x000fe20000400000 */
[----:B------:R-:W-:Y:S01]  /*5290*/  @P2 FMUL R116, R116, 0.25 ;  /* 0x3e80000074742820 */ /* 0x000fe20000400000 */
[----:B------:R-:W-:Y:S01]  /*52a0*/  @P2 FMUL R113, R113, 0.25 ;  /* 0x3e80000071712820 */ /* 0x000fe20000400000 */
[----:B------:R-:W-:Y:S02]  /*52b0*/  IMAD R64, R13, 0x4, R62 ;  /* 0x000000040d407824 */ /* 0x000fe400078e023e */
[----:B------:R-:W-:Y:S01]  /*52c0*/  @P2 FMUL R112, R112, 0.25 ;  /* 0x3e80000070702820 */ /* 0x000fe20000400000 */
[----:B------:R-:W-:Y:S01]  /*52d0*/  @!P3 FMUL R20, R20, 16777216 ;  /* 0x4b8000001414b820 */ /* 0x000fe20000400000 */
        /* <DEDUP_REMOVED lines=10> */
[----:B------:R-:W-:-:S02]  /*5380*/  IMAD.MOV.U32 R158, RZ, RZ, R71 ;  /* 0x000000ffff9e7224 */ /* 0x000fc400078e0047 */
[C---:B0-----:R-:W-:Y:S01]  /*5390*/  FMUL R45, R5.reuse, R118 ;  /* 0x00000076052d7220 */ /* 0x041fe20000400000 */
[----:B------:R-:W-:Y:S01]  /*53a0*/  IMAD.MOV.U32 R140, RZ, RZ, R124 ;  /* 0x000000ffff8c7224 */ /* 0x000fe200078e007c */
[----:B------:R-:W-:Y:S01]  /*53b0*/  FSETP.GT.AND P1, PT, |R22|, 8.50705917302346158658e+37, PT ;  /* 0x7e8000001600780b */ /* 0x000fe20003f24200 */
[----:B------:R-:W-:Y:S01]  /*53c0*/  IMAD.MOV.U32 R130, RZ, RZ, R126 ;  /* 0x000000ffff827224 */ /* 0x000fe200078e007e */
[----:B--2---:R-:W-:Y:S01]  /*53d0*/  LOP3.LUT R4, R4, 0x7f, RZ, 0xc0, !PT ;  /* 0x0000007f04047812 */ /* 0x004fe200078ec0ff */
        /* <DEDUP_REMOVED lines=15> */
[----:B------:R-:W-:Y:S01]  /*54d0*/  LEA R66, R13, R64, 0x2 ;  /* 0x000000400d427211 */ /* 0x000fe200078e10ff */
        /* <DEDUP_REMOVED lines=17> */
[----:B------:R-:W-:Y:S01]  /*55f0*/  LOP3.LUT R8, R247, 0x3f, RZ, 0xc0, !PT ;  /* 0x0000003ff7087812 */ /* 0x000fe200078ec0ff */
[----:B------:R-:W-:Y:S01]  /*5600*/  IMAD.MOV.U32 R146, RZ, RZ, R80 ;  /* 0x000000ffff927224 */ /* 0x000fe200078e0050 */
[----:B------:R-:W-:Y:S01]  /*5610*/  LOP3.LUT R3, R2, 0x3000, RZ, 0xc0, !PT ;  /* 0x0000300002037812 */ /* 0x000fe200078ec0ff */
[----:B------:R-:W-:Y:S01]  /*5620*/  IMAD.MOV.U32 R164, RZ, RZ, R74 ;  /* 0x000000ffffa47224 */ /* 0x000fe200078e004a */
[C---:B------:R-:W-:Y:S01]  /*5630*/  FSETP.GEU.AND P3, PT, |R22|.reuse, 1.175494350822287508e-38, PT ;  /* 0x008000001600780b */ /* 0x040fe20003f6e200 */
[----:B------:R-:W-:Y:S01]  /*5640*/  @P1 FMUL R22, R22, 0.25 ;  /* 0x3e80000016161820 */ /* 0x000fe20000400000 */
[----:B------:R-:W-:Y:S01]  /*5650*/  ISETP.GE.U32.AND P0, PT, R4, 0x20, PT ;  /* 0x000000200400780c */ /* 0x000fe20003f06070 */
[----:B------:R-:W-:Y:S01]  /*5660*/  IMAD R3, R8, 0x10, R3 ;  /* 0x0000001008037824 */ /* 0x000fe200078e0203 */
[----:B------:R-:W-:Y:S01]  /*5670*/  MOV R4, R68 ;  /* 0x0000004400047202 */ /* 0x000fe20000000f00 */
[C---:B------:R-:W-:Y:S01]  /*5680*/  IMAD R68, R13.reuse, 0x4, R66 ;  /* 0x000000040d447824 */ /* 0x040fe200078e0242 */
[----:B------:R-:W-:Y:S01]  /*5690*/  MOV R8, R72 ;  /* 0x0000004800087202 */ /* 0x000fe20000000f00 */
[----:B------:R-:W-:Y:S01]  /*56a0*/  IMAD.MOV.U32 R162, RZ, RZ, R75 ;  /* 0x000000ffffa27224 */ /* 0x000fe200078e004b */
[----:B------:R-:W-:Y:S01]  /*56b0*/  MOV R156, R76 ;  /* 0x0000004c009c7202 */ /* 0x000fe20000000f00 */
[----:B------:R-:W-:Y:S01]  /*56c0*/  IMAD R72, R13, 0x4, R68 ;  /* 0x000000040d487824 */ /* 0x000fe200078e0244 */
[----:B------:R-:W-:Y:S01]  /*56d0*/  LOP3.LUT R2, R247, 0x40, RZ, 0xc0, !PT ;  /* 0x00000040f7027812 */ /* 0x000fe200078ec0ff */
[----:B------:R-:W-:-:S02]  /*56e0*/  IMAD.MOV.U32 R160, RZ, RZ, R70 ;  /* 0x000000ffffa07224 */ /* 0x000fc400078e0046 */
[----:B0-----:R-:W-:Y:S01]  /*56f0*/  FMUL R49, R5, R116 ;  /* 0x0000007405317220 */ /* 0x001fe20000400000 */
[----:B------:R-:W-:Y:S02]  /*5700*/  IMAD R76, R13, 0x4, R72 ;  /* 0x000000040d4c7824 */ /* 0x000fe400078e0248 */
[----:B------:R-:W-:Y:S01]  /*5710*/  @!P3 FMUL R22, R22, 16777216 ;  /* 0x4b8000001616b820 */ /* 0x000fe20000400000 */
[----:B------:R-:W-:Y:S02]  /*5720*/  IMAD.MOV.U32 R150, RZ, RZ, R78 ;  /* 0x000000ffff967224 */ /* 0x000fe400078e004e */
[C---:B------:R-:W-:Y:S01]  /*5730*/  FMUL R54, R5.reuse, R112 ;  /* 0x0000007005367220 */ /* 0x040fe20000400000 */
[----:B------:R-:W-:Y:S02]  /*5740*/  IMAD.MOV.U32 R148, RZ, RZ, R79 ;  /* 0x000000ffff947224 */ /* 0x000fe400078e004f */
[----:B------:R-:W-:Y:S01]  /*5750*/  FMUL R57, R5, R108 ;  /* 0x0000006c05397220 */ /* 0x000fe20000400000 */
[----:B------:R-:W-:Y:S01]  /*5760*/  IMAD.MOV.U32 R142, RZ, RZ, R82 ;  /* 0x000000ffff8e7224 */ /* 0x000fe200078e0052 */
[----:B------:R-:W-:Y:S01]  /*5770*/  FSETP.GT.AND P2, PT, |R11|, 8.50705917302346158658e+37, PT ;  /* 0x7e8000000b00780b */ /* 0x000fe20003f44200 */
[----:B------:R-:W-:-:S02]  /*5780*/  IMAD.MOV.U32 R80, RZ, RZ, R86 ;  /* 0x000000ffff507224 */ /* 0x000fc400078e0056 */
[----:B------:R-:W-:Y:S01]  /*5790*/  FMUL R25, R5, R121 ;  /* 0x0000007905197220 */ /* 0x000fe20000400000 */
[----:B------:R-:W-:Y:S02]  /*57a0*/  IMAD R70, R13, 0x4, R76 ;  /* 0x000000040d467824 */ /* 0x000fe400078e024c */
        /* <DEDUP_REMOVED lines=12> */
[----:B------:R-:W-:Y:S01]  /*5870*/  SHF.R.U32.HI R2, RZ, 0x1, R2 ;  /* 0x00000001ff027819 */ /* 0x000fe20000011602 */
[----:B------:R-:W-:Y:S01]  /*5880*/  IMAD.SHL.U32 R10, R247, 0x20, RZ ;  /* 0x00000020f70a7824 */ /* 0x000fe200078e00ff */
[----:B------:R-:W0:Y:S01]  /*5890*/  MUFU.RCP R5, R22 ;  /* 0x0000001600057308 */ /* 0x000e220000001000 */
        /* <DEDUP_REMOVED lines=17> */
[----:B------:R-:W-:Y:S01]  /*59b0*/  FSETP.GEU.AND P1, PT, |R11|, 1.175494350822287508e-38, PT ;  /* 0x008000000b00780b */ /* 0x000fe20003f2e200 */
[----:B------:R-:W-:Y:S01]  /*59c0*/  VIADD R41, R46, 0xc0cafb0d ;  /* 0xc0cafb0d2e297836 */ /* 0x000fe20000000000 */
[----:B------:R-:W-:Y:S01]  /*59d0*/  LOP3.LUT R2, R3, R2, RZ, 0x3c, !PT ;  /* 0x0000000203027212 */ /* 0x000fe200078e3cff */
[----:B------:R-:W-:Y:S01]  /*59e0*/  VIADD R40, R31, 0xc0cafb0d ;  /* 0xc0cafb0d1f287836 */ /* 0x000fe20000000000 */
[----:B------:R-:W-:Y:S01]  /*59f0*/  LOP3.LUT R3, R247, 0x18, RZ, 0xc0, !PT ;  /* 0x00000018f7037812 */ /* 0x000fe200078ec0ff */
[----:B------:R-:W-:Y:S01]  /*5a00*/  IMAD R78, R13, 0x4, R74 ;  /* 0x000000040d4e7824 */ /* 0x000fe200078e024a */
[----:B------:R-:W-:Y:S01]  /*5a10*/  LOP3.LUT R10, R10, 0xc60, RZ, 0xc0, !PT ;  /* 0x00000c600a0a7812 */ /* 0x000fe200078ec0ff */
[----:B------:R-:W-:Y:S01]  /*5a20*/  @P2 FMUL R11, R11, 0.25 ;  /* 0x3e8000000b0b2820 */ /* 0x000fe20000400000 */
[----:B------:R-:W-:Y:S01]  /*5a30*/  LOP3.LUT R41, R41, 0xff800000, RZ, 0xc0, !PT ;  /* 0xff80000029297812 */ /* 0x000fe200078ec0ff */
[----:B------:R-:W-:Y:S01]  /*5a40*/  @!P3 FMUL R87, R87, 16777216 ;  /* 0x4b8000005757b820 */ /* 0x000fe20000400000 */
[----:B------:R-:W-:Y:S01]  /*5a50*/  LOP3.LUT R40, R40, 0xff800000, RZ, 0xc0, !PT ;  /* 0xff80000028287812 */ /* 0x000fe200078ec0ff */
[C---:B------:R-:W-:Y:S01]  /*5a60*/  IMAD R98, R3.reuse, 0x200, R10 ;  /* 0x0000020003627824 */ /* 0x040fe200078e020a */
[----:B------:R-:W-:Y:S01]  /*5a70*/  MOV R134, R88 ;  /* 0x0000005800867202 */ /* 0x000fe20000000f00 */
[----:B------:R-:W-:Y:S01]  /*5a80*/  @!P3 FMUL R130, R130, 16777216 ;  /* 0x4b8000008282b820 */ /* 0x000fe20000400000 */
[----:B------:R-:W-:Y:S01]  /*5a90*/  LEA.HI R3, R3, R16, RZ, 0x1f ;  /* 0x0000001003037211 */ /* 0x000fe200078ff8ff */
[----:B------:R-:W-:Y:S01]  /*5aa0*/  @!P3 FMUL R91, R91, 16777216 ;  /* 0x4b8000005b5bb820 */ /* 0x000fe20000400000 */
[----:B------:R-:W-:Y:S01]  /*5ab0*/  FSEL R39, RZ, -23, P5 ;  /* 0xc1b80000ff277808 */ /* 0x000fe20002800000 */
[----:B------:R-:W-:Y:S01]  /*5ac0*/  @!P3 FMUL R90, R90, 16777216 ;  /* 0x4b8000005a5ab820 */ /* 0x000fe20000400000 */
[----:B------:R-:W-:Y:S01]  /*5ad0*/  I2FP.F32.S32 R18, R41 ;  /* 0x0000002900127245 */ /* 0x000fe20000201400 */
[----:B------:R-:W-:Y:S01]  /*5ae0*/  @!P3 FMUL R80, R80, 16777216 ;  /* 0x4b8000005050b820 */ /* 0x000fe20000400000 */
[----:B------:R-:W-:Y:S01]  /*5af0*/  LEA R88, R13, R78, 0x2 ;  /* 0x0000004e0d587211 */ /* 0x000fe200078e10ff */
[----:B------:R-:W-:Y:S01]  /*5b00*/  @!P3 FMUL R127, R127, 16777216 ;  /* 0x4b8000007f7fb820 */ /* 0x000fe20000400000 */
[----:B------:R-:W-:Y:S01]  /*5b10*/  FSEL R37, RZ, -23, P4 ;  /* 0xc1b80000ff257808 */ /* 0x000fe20002000000 */
[----:B------:R-:W-:Y:S01]  /*5b20*/  @!P3 FMUL R83, R83, 16777216 ;  /* 0x4b8000005353b820 */ /* 0x000fe20000400000 */
[----:B------:R-:W-:Y:S01]  /*5b30*/  I2FP.F32.S32 R6, R7 ;  /* 0x0000000700067245 */ /* 0x000fe20000201400 */
[----:B------:R-:W-:Y:S01]  /*5b40*/  @!P3 FMUL R142, R142, 16777216 ;  /* 0x4b8000008e8eb820 */ /* 0x000fe20000400000 */
[----:B------:R-:W-:Y:S01]  /*5b50*/  I2FP.F32.S32 R16, R40 ;  /* 0x0000002800107245 */ /* 0x000fe20000201400 */
        /* <DEDUP_REMOVED lines=9> */
[----:B------:R-:W-:Y:S01]  /*5bf0*/  FFMA.FTZ R39, R18, 1.1920928955078125e-07, R39 ;  /* 0x3400000012277823 */ /* 0x000fe20000010027 */
[----:B------:R-:W-:Y:S01]  /*5c00*/  IMAD R86, R13, 0x4, R88 ;  /* 0x000000040d567824 */ /* 0x000fe200078e0258 */
[----:B------:R-:W-:Y:S01]  /*5c10*/  MOV R138, R84 ;  /* 0x00000054008a7202 */ /* 0x000fe20000000f00 */
[----:B------:R-:W-:-:S02]  /*5c20*/  IMAD.MOV.U32 R154, RZ, RZ, R77 ;  /* 0x000000ffff9a7224 */ /* 0x000fc400078e004d */
[----:B------:R-:W-:Y:S01]  /*5c30*/  FFMA.FTZ R33, R6, 1.1920928955078125e-07, R33 ;  /* 0x3400000006217823 */ /* 0x000fe20000010021 */
[----:B------:R-:W-:Y:S02]  /*5c40*/  IMAD.MOV.U32 R144, RZ, RZ, R81 ;  /* 0x000000ffff907224 */ /* 0x000fe400078e0051 */
[----:B------:R-:W-:Y:S01]  /*5c50*/  FFMA.FTZ R37, R16, 1.1920928955078125e-07, R37 ;  /* 0x3400000010257823 */ /* 0x000fe20000010025 */
[----:B------:R-:W-:Y:S02]  /*5c60*/  IMAD.MOV.U32 R136, RZ, RZ, R85 ;  /* 0x000000ffff887224 */ /* 0x000fe400078e0055 */
[C---:B0-----:R-:W-:Y:S01]  /*5c70*/  FMUL R106, R5.reuse, R87 ;  /* 0x00000057056a7220 */ /* 0x041fe20000400000 */
[----:B------:R-:W-:Y:S02]  /*5c80*/  IMAD.MOV.U32 R132, RZ, RZ, R89 ;  /* 0x000000ffff847224 */ /* 0x000fe400078e0059 */
        /* <DEDUP_REMOVED lines=15> */
[----:B------:R-:W-:Y:S01]  /*5d80*/  IMAD R82, R13, 0x4, R86 ;  /* 0x000000040d527824 */ /* 0x000fe200078e0256 */
[----:B------:R-:W0:Y:S01]  /*5d90*/  MUFU.RCP R5, R11 ;  /* 0x0000000b00057308 */ /* 0x000e220000001000 */
[----:B------:R-:W-:Y:S01]  /*5da0*/  @P2 FMUL R154, R154, 0.25 ;  /* 0x3e8000009a9a2820 */ /* 0x000fe20000400000 */
[----:B------:R-:W-:Y:S01]  /*5db0*/  @P2 FMUL R69, R69, 0.25 ;  /* 0x3e80000045452820 */ /* 0x000fe20000400000 */
[----:B------:R-:W-:-:S02]  /*5dc0*/  IMAD R80, R13, 0x4, R82 ;  /* 0x000000040d507824 */ /* 0x000fc400078e0252 */
[----:B------:R-:W-:Y:S01]  /*5dd0*/  @P2 FMUL R125, R125, 0.25 ;  /* 0x3e8000007d7d2820 */ /* 0x000fe20000400000 */
[----:B------:R-:W-:Y:S01]  /*5de0*/  @P2 FMUL R144, R144, 0.25 ;  /* 0x3e80000090902820 */ /* 0x000fe20000400000 */
[----:B------:R-:W-:Y:S01]  /*5df0*/  @P2 FMUL R134, R134, 0.25 ;  /* 0x3e80000086862820 */ /* 0x000fe20000400000 */
[----:B------:R-:W-:Y:S01]  /*5e00*/  @P2 FMUL R138, R138, 0.25 ;  /* 0x3e8000008a8a2820 */ /* 0x000fe20000400000 */
[----:B------:R-:W-:Y:S01]  /*5e10*/  LEA R92, R13, R80, 0x2 ;  /* 0x000000500d5c7211 */ /* 0x000fe200078e10ff */
[----:B------:R-:W-:Y:S01]  /*5e20*/  @!P1 FMUL R154, R154, 16777216 ;  /* 0x4b8000009a9a9820 */ /* 0x000fe20000400000 */
[----:B------:R-:W-:Y:S01]  /*5e30*/  @!P1 FMUL R69, R69, 16777216 ;  /* 0x4b80000045459820 */ /* 0x000fe20000400000 */
[----:B------:R-:W-:Y:S01]  /*5e40*/  @!P1 FMUL R125, R125, 16777216 ;  /* 0x4b8000007d7d9820 */ /* 0x000fe20000400000 */
[----:B------:R-:W-:Y:S01]  /*5e50*/  @!P1 FMUL R144, R144, 16777216 ;  /* 0x4b80000090909820 */ /* 0x000fe20000400000 */
[----:B------:R-:W-:Y:S02]  /*5e60*/  IMAD R90, R13, 0x4, R92 ;  /* 0x000000040d5a7824 */ /* 0x000fe400078e025c */
[----:B------:R-:W-:Y:S01]  /*5e70*/  @!P1 FMUL R134, R134, 16777216 ;  /* 0x4b80000086869820 */ /* 0x000fe20000400000 */
[----:B------:R-:W-:Y:S01]  /*5e80*/  @!P1 FMUL R138, R138, 16777216 ;  /* 0x4b8000008a8a9820 */ /* 0x000fe20000400000 */
[----:B------:R-:W-:Y:S01]  /*5e90*/  F2FP.F16.F32.PACK_AB R17, R17, R84 ;  /* 0x000000541111723e */ /* 0x000fe200000000ff */
[C---:B0-----:R-:W-:Y:S01]  /*5ea0*/  FMUL R21, R5.reuse, R154 ;  /* 0x0000009a05157220 */ /* 0x041fe20000400000 */
[----:B------:R-:W-:Y:S01]  /*5eb0*/  FMUL R94, R5, R69 ;  /* 0x00000045055e7220 */ /* 0x000fe20000400000 */
[----:B------:R-:W-:-:S02]  /*5ec0*/  IMAD R84, R13, 0x4, R90 ;  /* 0x000000040d547824 */ /* 0x000fc400078e025a */
[C---:B------:R-:W-:Y:S01]  /*5ed0*/  FMUL R22, R5.reuse, R125 ;  /* 0x0000007d05167220 */ /* 0x040fe20000400000 */
[C---:B------:R-:W-:Y:S01]  /*5ee0*/  FMUL R47, R5.reuse, R144 ;  /* 0x00000090052f7220 */ /* 0x040fe20000400000 */
[C---:B------:R-:W-:Y:S01]  /*5ef0*/  FMUL R11, R5.reuse, R134 ;  /* 0x00000086050b7220 */ /* 0x040fe20000400000 */
[----:B------:R-:W-:Y:S01]  /*5f00*/  FMUL R96, R5, R138 ;  /* 0x0000008a05607220 */ /* 0x000fe20000400000 */
[----:B------:R-:W-:Y:S01]  /*5f10*/  F2FP.F16.F32.PACK_AB R21, R21, R94 ;  /* 0x0000005e1515723e */ /* 0x000fe200000000ff */
[----:B------:R-:W-:Y:S01]  /*5f20*/  IMAD R94, R13, 0x4, R84 ;  /* 0x000000040d5e7824 */ /* 0x000fe200078e0254 */
[----:B------:R-:W-:Y:S01]  /*5f30*/  LOP3.LUT R247, R247, 0x1c, RZ, 0xc0, !PT ;  /* 0x0000001cf7f77812 */ /* 0x000fe200078ec0ff */
[----:B------:R-:W-:Y:S01]  /*5f40*/  @P2 FMUL R132, R132, 0.25 ;  /* 0x3e80000084842820 */ /* 0x000fe20000400000 */
[----:B------:R-:W-:Y:S01]  /*5f50*/  IADD3 R42, R29, -0x3f3504f3, RZ ;  /* 0xc0cafb0d1d2a7810 */ /* 0x000fe20007ffe0ff */
[----:B------:R-:W-:Y:S01]  /*5f60*/  @P2 FMUL R136, R136, 0.25 ;  /* 0x3e80000088882820 */ /* 0x000fe20000400000 */
[----:B------:R-:W-:Y:S01]  /*5f70*/  F2FP.F16.F32.PACK_AB R22, R22, R47 ;  /* 0x0000002f1616723e */ /* 0x000fe200000000ff */
[----:B------:R-:W-:Y:S01]  /*5f80*/  @P2 FMUL R73, R73, 0.25 ;  /* 0x3e80000049492820 */ /* 0x000fe20000400000 */
[----:B------:R-:W-:Y:S01]  /*5f90*/  SHF.L.U32 R47, R247, 0x2, RZ ;  /* 0x00000002f72f7819 */ /* 0x000fe200000006ff */
[----:B------:R-:W-:Y:S01]  /*5fa0*/  @P2 FMUL R140, R140, 0.25 ;  /* 0x3e8000008c8c2820 */ /* 0x000fe20000400000 */
[----:B------:R-:W-:Y:S01]  /*5fb0*/  F2FP.F16.F32.PACK_AB R11, R11, R96 ;  /* 0x000000600b0b723e */ /* 0x000fe200000000ff */
[----:B------:R-:W-:Y:S01]  /*5fc0*/  IMAD R96, R13, 0x4, R94 ;  /* 0x000000040d607824 */ /* 0x000fe200078e025e */
[----:B------:R-:W-:Y:S01]  /*5fd0*/  LOP3.LUT R42, R42, 0xff800000, RZ, 0xc0, !PT ;  /* 0xff8000002a2a7812 */ /* 0x000fe200078ec0ff */
[----:B------:R-:W-:Y:S01]  /*5fe0*/  @P2 FMUL R146, R146, 0.25 ;  /* 0x3e80000092922820 */ /* 0x000fe20000400000 */
[----:B------:R-:W-:Y:S01]  /*5ff0*/  @P2 FMUL R156, R156, 0.25 ;  /* 0x3e8000009c9c2820 */ /* 0x000fe20000400000 */
[----:B------:R-:W-:Y:S01]  /*6000*/  @P2 FMUL R4, R4, 0.25 ;  /* 0x3e80000004042820 */ /* 0x000fe20000400000 */
[----:B------:R-:W-:Y:S01]  /*6010*/  @P2 FMUL R8, R8, 0.25 ;  /* 0x3e80000008082820 */ /* 0x000fe20000400000 */
[----:B------:R-:W-:Y:S01]  /*6020*/  @P2 FMUL R129, R129, 0.25 ;  /* 0x3e80000081812820 */ /* 0x000fe20000400000 */
[----:B------:R-:W-:Y:S01]  /*6030*/  @P2 FMUL R128, R128, 0.25 ;  /* 0x3e80000080802820 */ /* 0x000fe20000400000 */
[----:B------:R-:W-:Y:S01]  /*6040*/  LOP3.LUT R69, R98, R47, RZ, 0x3c, !PT ;  /* 0x0000002f62457212 */ /* 0x000fe200078e3cff */
[----:B------:R-:W-:Y:S01]  /*6050*/  IMAD R98, R13, 0x4, R96 ;  /* 0x000000040d627824 */ /* 0x000fe200078e0260 */
        /* <DEDUP_REMOVED lines=11> */
[----:B------:R-:W-:-:S02]  /*6110*/  IMAD R102, R13, 0x4, R98 ;  /* 0x000000040d667824 */ /* 0x000fc400078e0262 */
[----:B------:R-:W-:Y:S01]  /*6120*/  FFMA.FTZ R35, R10, 1.1920928955078125e-07, R35 ;  /* 0x340000000a237823 */ /* 0x000fe20000010023 */
        /* <DEDUP_REMOVED lines=10> */
[----:B------:R-:W-:Y:S01]  /*61d0*/  F2FP.F16.F32.PACK_AB R5, R85, R104 ;  /* 0x000000685505723e */ /* 0x000fe200000000ff */
[----:B------:R-:W-:Y:S01]  /*61e0*/  IMAD.IADD R41, R46, 0x1, -R41 ;  /* 0x000000012e297824 */ /* 0x000fe200078e0a29 */
[----:B------:R-:W-:Y:S01]  /*61f0*/  LEA R104, R13, R102, 0x2 ;  /* 0x000000660d687211 */ /* 0x000fe200078e10ff */
[----:B------:R-:W-:Y:S01]  /*6200*/  IMAD.IADD R42, R29, 0x1, -R42 ;  /* 0x000000011d2a7824 */ /* 0x000fe200078e0a2a */
[----:B------:R-:W-:Y:S01]  /*6210*/  F2FP.F16.F32.PACK_AB R23, R23, R24 ;  /* 0x000000181717723e */ /* 0x000fe200000000ff */
[----:B------:R-:W-:Y:S01]  /*6220*/  IMAD.IADD R24, R12, 0x1, -R7 ;  /* 0x000000010c187824 */ /* 0x000fe200078e0a07 */
[----:B------:R-:W-:Y:S01]  /*6230*/  F2FP.F16.F32.PACK_AB R8, R8, R73 ;  /* 0x000000490808723e */ /* 0x000fe200000000ff */
[----:B------:R-:W-:Y:S01]  /*6240*/  IMAD.MOV.U32 R73, RZ, RZ, 0x3dc6b27f ;  /* 0x3dc6b27fff497424 */ /* 0x000fe200078e00ff */
[----:B------:R-:W-:Y:S01]  /*6250*/  F2FP.F16.F32.PACK_AB R9, R9, R4 ;  /* 0x000000040909723e */ /* 0x000fe200000000ff */
[----:B------:R-:W-:Y:S01]  /*6260*/  FADD R41, R41, -1 ;  /* 0xbf80000029297421 */ /* 0x000fe20000000000 */
[----:B------:R-:W-:Y:S01]  /*6270*/  F2FP.F16.F32.PACK_AB R10, R10, R83 ;  /* 0x000000530a0a723e */ /* 0x000fe200000000ff */
[----:B------:R-:W-:Y:S01]  /*6280*/  BAR.SYNC.DEFER_BLOCKING 0x0 ;  /* 0x0000000000007b1d */ /* 0x000fe20000010000 */
[----:B------:R-:W-:Y:S01]  /*6290*/  F2FP.F16.F32.PACK_AB R7, R77, R106 ;  /* 0x0000006a4d07723e */ /* 0x000fe200000000ff */
[----:B------:R-:W-:Y:S01]  /*62a0*/  IMAD R106, R13, 0x4, R104 ;  /* 0x000000040d6a7824 */ /* 0x000fe200078e0268 */
[----:B------:R-:W-:Y:S01]  /*62b0*/  F2FP.F16.F32.PACK_AB R16, R16, R89 ;  /* 0x000000591010723e */ /* 0x000fe200000000ff */
[----:B------:R-:W-:Y:S01]  /*62c0*/  FADD R42, R42, -1 ;  /* 0xbf8000002a2a7421 */ /* 0x000fe20000000000 */
[----:B------:R-:W-:Y:S01]  /*62d0*/  F2FP.F16.F32.PACK_AB R18, R18, R81 ;  /* 0x000000511212723e */ /* 0x000fe200000000ff */
[----:B------:R-:W-:Y:S01]  /*62e0*/  ULDC.64 UR4, c[0x0][0x270] ;  /* 0x00009c0000047ab9 */ /* 0x000fe20000000a00 */
[----:B------:R-:W-:Y:S01]  /*62f0*/  F2FP.F16.F32.PACK_AB R19, R19, R6 ;  /* 0x000000061313723e */ /* 0x000fe200000000ff */
[----:B------:R-:W0:Y:S01]  /*6300*/  S2R R185, SR_CTAID.X ;  /* 0x0000000000b97919 */ /* 0x000e220000002500 */
[----:B------:R-:W-:Y:S01]  /*6310*/  F2FP.F16.F32.PACK_AB R20, R20, R129 ;  /* 0x000000811414723e */ /* 0x000fe200000000ff */
[----:B------:R-:W-:Y:S01]  /*6320*/  UIMAD UR4, UR7, UR4, URZ ;  /* 0x00000004070472a4 */ /* 0x000fe2000f8e023f */
[----:B------:R-:W-:Y:S01]  /*6330*/  F2FP.F16.F32.PACK_AB R6, R79, R122 ;  /* 0x0000007a4f06723e */ /* 0x000fe200000000ff */
[----:B------:R-:W1:Y:S01]  /*6340*/  S2R R222, SR_TID.X ;  /* 0x0000000000de7919 */ /* 0x000e620000002100 */
[----:B------:R-:W-:Y:S01]  /*6350*/  F2FP.F16.F32.PACK_AB R4, R87, R130 ;  /* 0x000000825704723e */ /* 0x000fe200000000ff */
[----:B------:R-:W-:Y:S01]  /*6360*/  USHF.L.U32 UR8, UR4, 0x1, URZ ;  /* 0x0000000104087899 */ /* 0x000fe2000800063f */
[----:B------:R-:W-:-:S02]  /*6370*/  IADD3 R40, R31, -R40, RZ ;  /* 0x800000281f287210 */ /* 0x000fc40007ffe0ff */
[----:B------:R-:W-:Y:S02]  /*6380*/  F2FP.F16.F32.PACK_AB R27, R27, R48 ;  /* 0x000000301b1b723e */ /* 0x000fe400000000ff */
[----:B------:R-:W-:Y:S01]  /*6390*/  ISETP.GE.U32.AND P6, PT, R29, 0x7f800000, PT ;  /* 0x7f8000001d00780c */ /* 0x000fe20003fc6070 */
[----:B------:R-:W-:Y:S01]  /*63a0*/  FADD R40, R40, -1 ;  /* 0xbf80000028287421 */ /* 0x000fe20000000000 */
[----:B------:R-:W-:Y:S02]  /*63b0*/  ISETP.GE.U32.AND P1, PT, R12, 0x7f800000, PT ;  /* 0x7f8000000c00780c */ /* 0x000fe40003f26070 */
[----:B------:R-:W-:Y:S01]  /*63c0*/  ISETP.GE.U32.AND P4, PT, R31, 0x7f800000, PT ;  /* 0x7f8000001f00780c */ /* 0x000fe20003f86070 */
[----:B------:R2:W-:Y:S01]  /*63d0*/  STS.128 [R69+UR6], R8 ;  /* 0x0000000845007988 */ /* 0x0005e20008000c06 */
[----:B------:R-:W-:Y:S02]  /*63e0*/  ISETP.GE.U32.AND P5, PT, R46, 0x7f800000, PT ;  /* 0x7f8000002e00780c */ /* 0x000fe40003fa6070 */
[----:B------:R-:W-:Y:S01]  /*63f0*/  FSETP.NEU.AND P3, PT, R12, RZ, PT ;  /* 0x000000ff0c00720b */ /* 0x000fe20003f6d000 */
[----:B------:R3:W-:Y:S01]  /*6400*/  STS.128 [R69+UR6+0x80], R16 ;  /* 0x0000801045007988 */ /* 0x0007e20008000c06 */
[----:B------:R-:W-:-:S02]  /*6410*/  LOP3.LUT R153, R2, 0x40, RZ, 0x3c, !PT ;  /* 0x0000004002997812 */ /* 0x000fc400078e3cff */
[----:B------:R-:W-:Y:S01]  /*6420*/  FSETP.NEU.AND P2, PT, R29, RZ, PT ;  /* 0x000000ff1d00720b */ /* 0x000fe20003f4d000 */
[----:B------:R4:W-:Y:S04]  /*6430*/  STS.128 [R69+UR6+0x200], R20 ;  /* 0x0002001445007988 */ /* 0x0009e80008000c06 */
[----:B------:R5:W-:Y:S01]  /*6440*/  STS.128 [R69+UR6+0x280], R4 ;  /* 0x0002800445007988 */ /* 0x000be20008000c06 */
[----:B--2---:R-:W-:Y:S01]  /*6450*/  F2FP.F16.F32.PACK_AB R8, R43, R108 ;  /* 0x0000006c2b08723e */ /* 0x004fe200000000ff */
[----:B------:R-:W-:Y:S01]  /*6460*/  FADD R43, R24, -1 ;  /* 0xbf800000182b7421 */ /* 0x000fe20000000000 */
[----:B------:R-:W-:Y:S01]  /*6470*/  LEA R108, R13, R106, 0x2 ;  /* 0x0000006a0d6c7211 */ /* 0x000fe200078e10ff */
[----:B0-----:R-:W-:Y:S01]  /*6480*/  IMAD.SHL.U32 R185, R185, 0x20, RZ ;  /* 0x00000020b9b97824 */ /* 0x001fe200078e00ff */
[----:B------:R-:W-:Y:S01]  /*6490*/  F2FP.F16.F32.PACK_AB R9, R65, R110 ;  /* 0x0000006e4109723e */ /* 0x000fe200000000ff */
[----:B---3--:R-:W-:Y:S01]  /*64a0*/  FFMA.FTZ R18, R43, R73, -0.16845393180847167969 ;  /* 0xbe2c7f302b127423 */ /* 0x008fe20000010049 */
[----:B------:R-:W-:Y:S01]  /*64b0*/  F2FP.F16.F32.PACK_AB R17, R63, R112 ;  /* 0x000000703f11723e */ /* 0x000fe200000000ff */
[----:B------:R-:W-:Y:S01]  /*64c0*/  IMAD R110, R13, 0x4, R108 ;  /* 0x000000040d6e7824 */ /* 0x000fe200078e026c */
[----:B------:R-:W-:Y:S01]  /*64d0*/  F2FP.F16.F32.PACK_AB R16, R75, R116 ;  /* 0x000000744b10723e */ /* 0x000fe200000000ff */
[----:B----4-:R-:W-:Y:S01]  /*64e0*/  FFMA.FTZ R20, R43, R18, 0.1716887056827545166 ;  /* 0x3e2fcf2a2b147423 */ /* 0x010fe20000010012 */
[----:B------:R-:W-:Y:S01]  /*64f0*/  F2FP.F16.F32.PACK_AB R18, R53, R114 ;  /* 0x000000723512723e */ /* 0x000fe200000000ff */
[----:B------:R-:W-:Y:S01]  /*6500*/  IMAD R112, R13, 0x4, R110 ;  /* 0x000000040d707824 */ /* 0x000fe200078e026e */
[----:B------:R-:W-:Y:S01]  /*6510*/  F2FP.F16.F32.PACK_AB R10, R54, R57 ;  /* 0x00000039360a723e */ /* 0x000fe200000000ff */
[----:B------:R-:W-:Y:S01]  /*6520*/  FFMA.FTZ R20, R43, R20, -0.17900948226451873779 ;  /* 0xbe374e432b147423 */ /* 0x000fe20000010014 */
[----:B------:R-:W-:Y:S01]  /*6530*/  F2FP.F16.F32.PACK_AB R11, R26, R49 ;  /* 0x000000311a0b723e */ /* 0x000fe200000000ff */
[----:B------:R-:W-:Y:S01]  /*6540*/  IMAD R114, R13, 0x4, R112 ;  /* 0x000000040d727824 */ /* 0x000fe200078e0270 */
[----:B------:R-:W-:Y:S01]  /*6550*/  F2FP.F16.F32.PACK_AB R19, R25, R50 ;  /* 0x000000321913723e */ /* 0x000fe200000000ff */
[----:B------:R-:W-:Y:S01]  /*6560*/  FFMA.FTZ R20, R43, R20, 0.20512372255325317383 ;  /* 0x3e520bf42b147423 */ /* 0x000fe20000010014 */
[----:B------:R-:W-:Y:S01]  /*6570*/  F2FP.F16.F32.PACK_AB R21, R61, R120 ;  /* 0x000000783d15723e */ /* 0x000fe200000000ff */
[----:B------:R0:W-:Y:S01]  /*6580*/  STS.128 [R69+UR6+0x100], R8 ;  /* 0x0001000845007988 */ /* 0x0001e20008000c06 */
[----:B------:R-:W-:Y:S01]  /*6590*/  LEA R116, R13, R114, 0x2 ;  /* 0x000000720d747211 */ /* 0x000fe200078e10ff */
[----:B------:R-:W-:Y:S01]  /*65a0*/  FFMA.FTZ R22, R43, R20, -0.24046532809734344482 ;  /* 0xbe763c8b2b167423 */ /* 0x000fe20000010014 */
[----:B------:R-:W-:Y:S01]  /*65b0*/  F2FP.F16.F32.PACK_AB R20, R71, R126 ;  /* 0x0000007e4714723e */ /* 0x000fe200000000ff */
[----:B------:R2:W-:Y:S01]  /*65c0*/  STS.128 [R69+UR6+0x300], R16 ;  /* 0x0003001045007988 */ /* 0x0005e20008000c06 */
[----:B------:R-:W-:Y:S01]  /*65d0*/  F2FP.F16.F32.PACK_AB R23, R44, R45 ;  /* 0x0000002d2c17723e */ /* 0x000fe200000000ff */
[----:B------:R-:W-:-:S02]  /*65e0*/  IMAD R122, R13, 0x4, R116 ;  /* 0x000000040d7a7824 */ /* 0x000fc400078e0274 */
[----:B------:R-:W-:Y:S01]  /*65f0*/  FFMA.FTZ R22, R43, R22, 0.28857114911079406738 ;  /* 0x3e93bf992b167423 */ /* 0x000fe20000010016 */
[----:B------:R-:W-:Y:S01]  /*6600*/  F2FP.F16.F32.PACK_AB R24, R67, R124 ;  /* 0x0000007c4318723e */ /* 0x000fe200000000ff */
[----:B-----5:R-:W-:Y:S01]  /*6610*/  FFMA.FTZ R7, R40, R73, -0.16845393180847167969 ;  /* 0xbe2c7f3028077423 */ /* 0x020fe20000010049 */
[----:B------:R-:W-:Y:S02]  /*6620*/  IMAD R130, R13, 0x4, R122 ;  /* 0x000000040d827824 */ /* 0x000fe400078e027a */
[----:B------:R-:W-:Y:S01]  /*6630*/  FFMA.FTZ R4, R43, R22, -0.36067417263984680176 ;  /* 0xbeb8aa492b047423 */ /* 0x000fe20000010016 */
[----:B------:R-:W-:Y:S01]  /*6640*/  F2FP.F16.F32.PACK_AB R22, R52, R55 ;  /* 0x000000373416723e */ /* 0x000fe200000000ff */
[C---:B------:R-:W-:Y:S01]  /*6650*/  FFMA.FTZ R7, R40.reuse, R7, 0.1716887056827545166 ;  /* 0x3e2fcf2a28077423 */ /* 0x040fe20000010007 */
[----:B------:R-:W-:Y:S01]  /*6660*/  F2FP.F16.F32.PACK_AB R25, R59, R118 ;  /* 0x000000763b19723e */ /* 0x000fe200000000ff */
[----:B------:R-:W-:Y:S01]  /*6670*/  FFMA.FTZ R6, R41, R73, -0.16845393180847167969 ;  /* 0xbe2c7f3029067423 */ /* 0x000fe20000010049 */
[----:B0-----:R-:W-:Y:S01]  /*6680*/  IMAD R8, R13, 0x4, R130 ;  /* 0x000000040d087824 */ /* 0x001fe200078e0282 */
[----:B------:R0:W-:Y:S01]  /*6690*/  STS.128 [R69+UR6+0x180], R20 ;  /* 0x0001801445007988 */ /* 0x0001e20008000c06 */
[----:B------:R-:W-:Y:S01]  /*66a0*/  F2FP.F16.F32.PACK_AB R26, R51, R100 ;  /* 0x00000064331a723e */ /* 0x000fe200000000ff */
[----:B------:R-:W-:Y:S01]  /*66b0*/  FFMA.FTZ R7, R40, R7, -0.17900948226451873779 ;  /* 0xbe374e4328077423 */ /* 0x000fe20000010007 */
[----:B------:R-:W-:Y:S01]  /*66c0*/  FFMA.FTZ R6, R41, R6, 0.1716887056827545166 ;  /* 0x3e2fcf2a29067423 */ /* 0x000fe20000010006 */
[----:B------:R-:W-:Y:S01]  /*66d0*/  LEA R10, R13, R8, 0x2 ;  /* 0x000000080d0a7211 */ /* 0x000fe200078e10ff */
[----:B------:R-:W-:Y:S01]  /*66e0*/  FFMA.FTZ R5, R42, R73, -0.16845393180847167969 ;  /* 0xbe2c7f302a057423 */ /* 0x000fe20000010049 */
[----:B------:R3:W-:Y:S01]  /*66f0*/  STS.128 [R69+UR6+0x380], R24 ;  /* 0x0003801845007988 */ /* 0x0007e20008000c06 */
[----:B------:R-:W-:Y:S01]  /*6700*/  FFMA.FTZ R7, R40, R7, 0.20512372255325317383 ;  /* 0x3e520bf428077423 */ /* 0x000fe20000010007 */
[----:B------:R-:W-:Y:S01]  /*6710*/  FFMA.FTZ R6, R41, R6, -0.17900948226451873779 ;  /* 0xbe374e4329067423 */ /* 0x000fe20000010006 */
[----:B--2---:R-:W-:-:S02]  /*6720*/  IMAD R16, R13, 0x4, R10 ;  /* 0x000000040d107824 */ /* 0x004fc400078e020a */
[----:B------:R-:W-:Y:S01]  /*6730*/  FFMA.FTZ R5, R42, R5, 0.1716887056827545166 ;  /* 0x3e2fcf2a2a057423 */ /* 0x000fe20000010005 */
[----:B------:R-:W-:Y:S01]  /*6740*/  FFMA.FTZ R7, R40, R7, -0.24046532809734344482 ;  /* 0xbe763c8b28077423 */ /* 0x000fe20000010007 */
[----:B------:R-:W-:Y:S01]  /*6750*/  FFMA.FTZ R6, R41, R6, 0.20512372255325317383 ;  /* 0x3e520bf429067423 */ /* 0x000fe20000010006 */
[----:B------:R-:W-:Y:S02]  /*6760*/  IMAD R18, R13, 0x4, R16 ;  /* 0x000000040d127824 */ /* 0x000fe400078e0210 */
[----:B------:R-:W-:Y:S01]  /*6770*/  FFMA.FTZ R5, R42, R5, -0.17900948226451873779 ;  /* 0xbe374e432a057423 */ /* 0x000fe20000010005 */
[----:B------:R-:W-:Y:S01]  /*6780*/  FFMA.FTZ R7, R40, R7, 0.28857114911079406738 ;  /* 0x3e93bf9928077423 */ /* 0x000fe20000010007 */
[----:B------:R-:W-:Y:S01]  /*6790*/  FFMA.FTZ R6, R41, R6, -0.24046532809734344482 ;  /* 0xbe763c8b29067423 */ /* 0x000fe20000010006 */
[----:B------:R-:W-:Y:S02]  /*67a0*/  IMAD R140, R13, 0x4, R18 ;  /* 0x000000040d8c7824 */ /* 0x000fe400078e0212 */
[----:B------:R-:W-:Y:S01]  /*67b0*/  FFMA.FTZ R5, R42, R5, 0.20512372255325317383 ;  /* 0x3e520bf42a057423 */ /* 0x000fe20000010005 */
[----:B------:R-:W-:Y:S01]  /*67c0*/  FFMA.FTZ R7, R40, R7, -0.36067417263984680176 ;  /* 0xbeb8aa4928077423 */ /* 0x000fe20000010007 */
[----:B------:R-:W-:Y:S01]  /*67d0*/  FFMA.FTZ R6, R41, R6, 0.28857114911079406738 ;  /* 0x3e93bf9929067423 */ /* 0x000fe20000010006 */
[----:B0-----:R-:W-:-:S02]  /*67e0*/  IMAD R20, R13, 0x4, R140 ;  /* 0x000000040d147824 */ /* 0x001fc400078e028c */
[----:B------:R-:W-:Y:S01]  /*67f0*/  FFMA.FTZ R5, R42, R5, -0.24046532809734344482 ;  /* 0xbe763c8b2a057423 */ /* 0x000fe20000010005 */
[C---:B------:R-:W-:Y:S01]  /*6800*/  FFMA.FTZ R7, R40.reuse, R7, 0.48089820146560668945 ;  /* 0x3ef6384a28077423 */ /* 0x040fe20000010007 */
[----:B------:R-:W-:Y:S01]  /*6810*/  FFMA.FTZ R6, R41, R6, -0.36067417263984680176 ;  /* 0xbeb8aa4929067423 */ /* 0x000fe20000010006 */
[----:B------:R-:W-:Y:S01]  /*6820*/  FFMA.FTZ R4, R43, R4, 0.48089820146560668945 ;  /* 0x3ef6384a2b047423 */ /* 0x000fe20000010004 */
[----:B------:R-:W-:Y:S01]  /*6830*/  LEA R22, R13, R20, 0x2 ;  /* 0x000000140d167211 */ /* 0x000fe200078e10ff */
[----:B------:R-:W-:Y:S01]  /*6840*/  FFMA.FTZ R7, R40, R7, -0.72134751081466674805 ;  /* 0xbf38aa3b28077423 */ /* 0x000fe20000010007 */
[----:B------:R-:W-:Y:S01]  /*6850*/  FFMA.FTZ R6, R41, R6, 0.48089820146560668945 ;  /* 0x3ef6384a29067423 */ /* 0x000fe20000010006 */
[----:B------:R-:W-:Y:S01]  /*6860*/  FFMA.FTZ R5, R42, R5, 0.28857114911079406738 ;  /* 0x3e93bf992a057423 */ /* 0x000fe20000010005 */
[----:B------:R-:W-:Y:S01]  /*6870*/  FFMA.FTZ R4, R43, R4, -0.72134751081466674805 ;  /* 0xbf38aa3b2b047423 */ /* 0x000fe20000010004 */
[----:B---3--:R-:W-:Y:S02]  /*6880*/  IMAD R24, R13, 0x4, R22 ;  /* 0x000000040d187824 */ /* 0x008fe400078e0216 */
[----:B------:R-:W-:Y:S01]  /*6890*/  FMUL R7, R40, R7 ;  /* 0x0000000728077220 */ /* 0x000fe20000400000 */
[----:B------:R-:W-:Y:S01]  /*68a0*/  FFMA.FTZ R6, R41, R6, -0.72134751081466674805 ;  /* 0xbf38aa3b29067423 */ /* 0x000fe20000010006 */
[----:B------:R-:W-:Y:S01]  /*68b0*/  FFMA.FTZ R5, R42, R5, -0.36067417263984680176 ;  /* 0xbeb8aa492a057423 */ /* 0x000fe20000010005 */
[----:B------:R-:W-:-:S02]  /*68c0*/  IMAD R26, R13, 0x4, R24 ;  /* 0x000000040d1a7824 */ /* 0x000fc400078e0218 */
[----:B------:R-:W-:Y:S01]  /*68d0*/  FMUL R7, R40, R7 ;  /* 0x0000000728077220 */ /* 0x000fe20000400000 */
[----:B------:R-:W-:Y:S01]  /*68e0*/  FMUL R6, R41, R6 ;  /* 0x0000000629067220 */ /* 0x000fe20000400000 */
[----:B------:R-:W-:Y:S01]  /*68f0*/  FFMA.FTZ R5, R42, R5, 0.48089820146560668945 ;  /* 0x3ef6384a2a057423 */ /* 0x000fe20000010005 */
[----:B------:R-:W-:Y:S02]  /*6900*/  IMAD R150, R13, 0x4, R26 ;  /* 0x000000040d967824 */ /* 0x000fe400078e021a */
[----:B------:R-:W-:Y:S01]  /*6910*/  FFMA.FTZ R40, R40, 1.4426950216293334961, R7 ;  /* 0x3fb8aa3b28287823 */ /* 0x000fe20000010007 */
[----:B------:R-:W-:Y:S01]  /*6920*/  FMUL R6, R41, R6 ;  /* 0x0000000629067220 */ /* 0x000fe20000400000 */
[----:B------:R-:W-:Y:S01]  /*6930*/  FMUL R4, R43, R4 ;  /* 0x000000042b047220 */ /* 0x000fe20000400000 */
[----:B------:R-:W-:Y:S01]  /*6940*/  FFMA.FTZ R5, R42, R5, -0.72134751081466674805 ;  /* 0xbf38aa3b2a057423 */ /* 0x000fe20000010005 */
[----:B------:R-:W-:Y:S01]  /*6950*/  LEA R154, R13, R150, 0x2 ;  /* 0x000000960d9a7211 */ /* 0x000fe200078e10ff */
[----:B------:R-:W-:Y:S01]  /*6960*/  FFMA.FTZ R6, R41, 1.4426950216293334961, R6 ;  /* 0x3fb8aa3b29067823 */ /* 0x000fe20000010006 */
[----:B------:R-:W-:Y:S01]  /*6970*/  FADD R117, R37, R40 ;  /* 0x0000002825757221 */ /* 0x000fe20000000000 */
[----:B------:R-:W-:Y:S01]  /*6980*/  FMUL R4, R43, R4 ;  /* 0x000000042b047220 */ /* 0x000fe20000400000 */
[----:B------:R-:W0:Y:S01]  /*6990*/  LDC.64 R40, c[0x0][0x228] ;  /* 0x00008a00ff287b82 */ /* 0x000e220000000a00 */
[----:B------:R-:W-:-:S02]  /*69a0*/  IMAD R156, R13, 0x4, R154 ;  /* 0x000000040d9c7824 */ /* 0x000fc400078e029a */
[C---:B------:R-:W-:Y:S01]  /*69b0*/  FMUL R5, R42.reuse, R5 ;  /* 0x000000052a057220 */ /* 0x040fe20000400000 */
[----:B------:R-:W-:Y:S01]  /*69c0*/  FFMA.FTZ R4, R43, 1.4426950216293334961, R4 ;  /* 0x3fb8aa3b2b047823 */ /* 0x000fe20000010004 */
[----:B-1----:R-:W-:Y:S01]  /*69d0*/  LOP3.LUT R185, R185, 0x1f, R222, 0xf8, !PT ;  /* 0x0000001fb9b97812 */ /* 0x002fe200078ef8de */
[----:B------:R-:W-:Y:S02]  /*69e0*/  IMAD R158, R13, 0x4, R156 ;  /* 0x000000040d9e7824 */ /* 0x000fe400078e029c */
[----:B------:R-:W-:Y:S01]  /*69f0*/  FMUL R5, R42, R5 ;  /* 0x000000052a057220 */ /* 0x000fe20000400000 */
[----:B------:R-:W-:Y:S01]  /*6a00*/  FADD R113, R33, R4 ;  /* 0x0000000421717221 */ /* 0x000fe20000000000 */
[----:B------:R-:W-:Y:S02]  /*6a10*/  @P6 IMAD.MOV.U32 R4, RZ, RZ, 0x7f800000 ;  /* 0x7f800000ff046424 */ /* 0x000fe400078e00ff */
[----:B------:R-:W-:Y:S01]  /*6a20*/  FADD R120, R39, R6 ;  /* 0x0000000627787221 */ /* 0x000fe20000000000 */
[----:B------:R-:W-:-:S02]  /*6a30*/  IMAD R160, R13, 0x4, R158 ;  /* 0x000000040da07824 */ /* 0x000fc400078e029e */
[----:B------:R-:W-:Y:S01]  /*6a40*/  FFMA.FTZ R42, R42, 1.4426950216293334961, R5 ;  /* 0x3fb8aa3b2a2a7823 */ /* 0x000fe20000010005 */
[----:B------:R-:W-:Y:S02]  /*6a50*/  @P1 IMAD.MOV.U32 R5, RZ, RZ, 0x7f800000 ;  /* 0x7f800000ff051424 */ /* 0x000fe400078e00ff */
[----:B------:R-:W-:Y:S01]  /*6a60*/  @P4 IMAD.MOV.U32 R6, RZ, RZ, 0x7f800000 ;  /* 0x7f800000ff064424 */ /* 0x000fe200078e00ff */
[----:B------:R-:W-:Y:S01]  /*6a70*/  LEA R124, R13, R160, 0x2 ;  /* 0x000000a00d7c7211 */ /* 0x000fe200078e10ff */
[----:B------:R-:W-:Y:S01]  /*6a80*/  FADD R115, R35, R42 ;  /* 0x0000002a23737221 */ /* 0x000fe20000000000 */
[----:B------:R-:W-:Y:S01]  /*6a90*/  @P6 FFMA.FTZ R115, R29, R4, +INF ;  /* 0x7f8000001d736423 */ /* 0x000fe20000010004 */
[----:B------:R-:W-:Y:S02]  /*6aa0*/  IMAD R4, R185, UR5, RZ ;  /* 0x00000005b9047c24 */ /* 0x000fe4000f8e02ff */
[----:B------:R-:W-:Y:S01]  /*6ab0*/  @P1 FFMA.FTZ R113, R12, R5, +INF ;  /* 0x7f8000000c711423 */ /* 0x000fe20000010005 */
[----:B------:R-:W-:Y:S01]  /*6ac0*/  IMAD R162, R13, 0x4, R124 ;  /* 0x000000040da27824 */ /* 0x000fe200078e027c */
[----:B------:R-:W-:Y:S01]  /*6ad0*/  UIMAD.WIDE UR4, UR4, 0x2, URZ ;  /* 0x00000002040478a5 */ /* 0x000fe2000f8e023f */
[----:B------:R-:W-:-:S02]  /*6ae0*/  IMAD.SHL.U32 R5, R4, 0x2, RZ ;  /* 0x0000000204057824 */ /* 0x000fc400078e00ff */
[----:B------:R-:W-:Y:S01]  /*6af0*/  @P4 FFMA.FTZ R117, R31, R6, +INF ;  /* 0x7f8000001f754423 */ /* 0x000fe20000010006 */
[----:B------:R-:W-:Y:S01]  /*6b00*/  IMAD R166, R13, 0x4, R162 ;  /* 0x000000040da67824 */ /* 0x000fe200078e02a2 */
[----:B------:R-:W-:Y:S01]  /*6b10*/  FSETP.NEU.AND P1, PT, R31, RZ, PT ;  /* 0x000000ff1f00720b */ /* 0x000fe20003f2d000 */
[----:B------:R-:W-:Y:S01]  /*6b20*/  IMAD.HI R4, R4, 0x2, RZ ;  /* 0x0000000204047827 */ /* 0x000fe200078e02ff */
[----:B------:R-:W-:Y:S01]  /*6b30*/  BAR.SYNC.DEFER_BLOCKING 0x0 ;  /* 0x0000000000007b1d */ /* 0x000fe20000010000 */
[----:B0-----:R-:W-:Y:S02]  /*6b40*/  IADD3 R163, P4, P6, R5, UR8, R40 ;  /* 0x0000000805a37c10 */ /* 0x001fe4000fe9e028 */
[----:B------:R-:W-:Y:S01]  /*6b50*/  IMAD R168, R13, 0x4, R166 ;  /* 0x000000040da87824 */ /* 0x000fe200078e02a6 */
[----:B------:R-:W-:Y:S01]  /*6b60*/  FSEL R113, R113, -INF , P3 ;  /* 0xff80000071717808 */ /* 0x000fe20001800000 */
[----:B------:R-:W-:Y:S01]  /*6b70*/  @P5 IMAD.MOV.U32 R7, RZ, RZ, 0x7f800000 ;  /* 0x7f800000ff075424 */ /* 0x000fe200078e00ff */
[----:B------:R-:W-:Y:S01]  /*6b80*/  IADD3.X R179, R4, UR5, R41, P4, P6 ;  /* 0x0000000504b37c10 */ /* 0x000fe2000a7ec429 */
[----:B------:R-:W-:Y:S01]  /*6b90*/  ULDC UR4, c[0x0][0x27c] ;  /* 0x00009f0000047ab9 */ /* 0x000fe20000000800 */
[C---:B------:R-:W-:Y:S01]  /*6ba0*/  LEA R172, R13.reuse, R168, 0x2 ;  /* 0x000000a80dac7211 */ /* 0x040fe200078e10ff */
[----:B------:R-:W-:Y:S01]  /*6bb0*/  @P5 FFMA.FTZ R120, R46, R7, +INF ;  /* 0x7f8000002e785423 */ /* 0x000fe20000010007 */
[-C--:B------:R-:W-:Y:S01]  /*6bc0*/  LEA R12, P4, R28, R163.reuse, 0x1 ;  /* 0x000000a31c0c7211 */ /* 0x080fe200078808ff */
[----:B------:R-:W-:Y:S01]  /*6bd0*/  UIMAD UR4, UR7, UR4, URZ ;  /* 0x00000004070472a4 */ /* 0x000fe2000f8e023f */
[-C--:B------:R-:W-:Y:S01]  /*6be0*/  LEA R42, P6, R30, R163.reuse, 0x1 ;  /* 0x000000a31e2a7211 */ /* 0x080fe200078c08ff */
[C---:B------:R-:W-:Y:S01]  /*6bf0*/  IMAD R174, R13.reuse, 0x4, R172 ;  /* 0x000000040dae7824 */ /* 0x040fe200078e02ac */
[----:B------:R-:W-:Y:S01]  /*6c00*/  LEA R40, P5, R32, R163, 0x1 ;  /* 0x000000a320287211 */ /* 0x000fe200078a08ff */
[----:B------:R-:W-:Y:S01]  /*6c10*/  USHF.L.U32 UR7, UR4, 0x2, URZ ;  /* 0x0000000204077899 */ /* 0x000fe2000800063f */
[----:B------:R-:W-:Y:S01]  /*6c20*/  LEA.HI.X.SX32 R43, R30, R179, 0x1, P6 ;  /* 0x000000b31e2b7211 */ /* 0x000fe200030f0eff */
[----:B------:R-:W-:Y:S01]  /*6c30*/  UIMAD.WIDE UR4, UR4, 0x4, URZ ;  /* 0x00000004040478a5 */ /* 0x000fe2000f8e023f */
[----:B------:R-:W-:-:S02]  /*6c40*/  LEA R176, R13, R174, 0x2 ;  /* 0x000000ae0db07211 */ /* 0x000fc400078e10ff */
[----:B------:R-:W-:Y:S02]  /*6c50*/  LEA R48, P6, R36, R163, 0x1 ;  /* 0x000000a324307211 */ /* 0x000fe400078c08ff */
[----:B------:R-:W-:Y:S01]  /*6c60*/  LEA.HI.X.SX32 R41, R32, R179, 0x1, P5 ;  /* 0x000000b320297211 */ /* 0x000fe200028f0eff */
[C---:B------:R-:W-:Y:S01]  /*6c70*/  IMAD R178, R13.reuse, 0x4, R176 ;  /* 0x000000040db27824 */ /* 0x040fe200078e02b0 */
[----:B------:R-:W-:Y:S01]  /*6c80*/  LEA R50, P5, R38, R163, 0x1 ;  /* 0x000000a326327211 */ /* 0x000fe200078a08ff */
[----:B------:R-:W0:Y:S01]  /*6c90*/  LDS.128 R4, [R2+UR6] ;  /* 0x0000000602047984 */ /* 0x000e220008000c00 */
[----:B------:R-:W-:Y:S02]  /*6ca0*/  LEA.HI.X.SX32 R49, R36, R179, 0x1, P6 ;  /* 0x000000b324317211 */ /* 0x000fe400030f0eff */
[----:B------:R-:W-:Y:S02]  /*6cb0*/  LEA R180, R13, R178, 0x2 ;  /* 0x000000b20db47211 */ /* 0x000fe400078e10ff */
[----:B------:R-:W-:-:S02]  /*6cc0*/  LEA R54, P6, R58, R163, 0x1 ;  /* 0x000000a33a367211 */ /* 0x000fc400078c08ff */
[----:B------:R-:W-:Y:S01]  /*6cd0*/  LEA.HI.X.SX32 R51, R38, R179, 0x1, P5 ;  /* 0x000000b326337211 */ /* 0x000fe200028f0eff */
[C---:B------:R-:W-:Y:S01]  /*6ce0*/  IMAD R182, R13.reuse, 0x4, R180 ;  /* 0x000000040db67824 */ /* 0x040fe200078e02b4 */
[----:B------:R-:W-:Y:S01]  /*6cf0*/  LEA R100, P5, R60, R163, 0x1 ;  /* 0x000000a33c647211 */ /* 0x000fe200078a08ff */
[----:B------:R-:W-:Y:S01]  /*6d00*/  LDS.128 R36, [R153+UR6+0xc00] ;  /* 0x000c000699247984 */ /* 0x000fe20008000c00 */
[----:B------:R-:W-:Y:S02]  /*6d10*/  LEA.HI.X.SX32 R55, R58, R179, 0x1, P6 ;  /* 0x000000b33a377211 */ /* 0x000fe400030f0eff */
[C---:B------:R-:W-:Y:S02]  /*6d20*/  LEA R184, R13.reuse, R182, 0x2 ;  /* 0x000000b60db87211 */ /* 0x040fe400078e10ff */
[----:B------:R-:W-:Y:S02]  /*6d30*/  LEA R58, P6, R64, R163, 0x1 ;  /* 0x000000a3403a7211 */ /* 0x000fe400078c08ff */
[-C--:B------:R-:W-:Y:S01]  /*6d40*/  LEA.HI.X.SX32 R101, R60, R179.reuse, 0x1, P5 ;  /* 0x000000b33c657211 */ /* 0x080fe200028f0eff */
[----:B------:R-:W-:Y:S01]  /*6d50*/  IMAD R121, R13, 0x4, R184 ;  /* 0x000000040d797824 */ /* 0x000fe200078e02b8 */
[----:B------:R-:W-:-:S02]  /*6d60*/  LEA.HI.X.SX32 R13, R28, R179, 0x1, P4 ;  /* 0x000000b31c0d7211 */ /* 0x000fc400020f0eff */
[-C--:B------:R-:W-:Y:S01]  /*6d70*/  LEA R44, P4, R34, R163.reuse, 0x1 ;  /* 0x000000a3222c7211 */ /* 0x080fe200078808ff */
[----:B------:R-:W-:Y:S01]  /*6d80*/  LDS.128 R28, [R153+UR6+0x800] ;  /* 0x00080006991c7984 */ /* 0x000fe20008000c00 */
[----:B------:R-:W-:Y:S02]  /*6d90*/  LEA R60, P5, R66, R163, 0x1 ;  /* 0x000000a3423c7211 */ /* 0x000fe400078a08ff */
[----:B------:R-:W-:Y:S02]  /*6da0*/  LEA.HI.X.SX32 R45, R34, R179, 0x1, P4 ;  /* 0x000000b3222d7211 */ /* 0x000fe400020f0eff */
[----:B------:R-:W-:Y:S01]  /*6db0*/  LEA R52, P4, R56, R163, 0x1 ;  /* 0x000000a338347211 */ /* 0x000fe200078808ff */
[----:B------:R-:W-:Y:S01]  /*6dc0*/  LDS.128 R32, [R2+UR6+0xc00] ;  /* 0x000c000602207984 */ /* 0x000fe20008000c00 */
[-C--:B------:R-:W-:Y:S02]  /*6dd0*/  LEA.HI.X.SX32 R59, R64, R179.reuse, 0x1, P6 ;  /* 0x000000b3403b7211 */ /* 0x080fe400030f0eff */
[----:B------:R-:W-:-:S02]  /*6de0*/  LEA.HI.X.SX32 R53, R56, R179, 0x1, P4 ;  /* 0x000000b338357211 */ /* 0x000fc400020f0eff */
[-C--:B------:R-:W-:Y:S02]  /*6df0*/  LEA R56, P4, R62, R163.reuse, 0x1 ;  /* 0x000000a33e387211 */ /* 0x080fe400078808ff */
[----:B------:R-:W-:Y:S02]  /*6e00*/  LEA R64, P6, R72, R163, 0x1 ;  /* 0x000000a348407211 */ /* 0x000fe400078c08ff */
[----:B------:R-:W-:Y:S02]  /*6e10*/  LEA.HI.X.SX32 R57, R62, R179, 0x1, P4 ;  /* 0x000000b33e397211 */ /* 0x000fe400020f0eff */
[----:B------:R-:W-:Y:S01]  /*6e20*/  LEA R62, P4, R68, R163, 0x1 ;  /* 0x000000a3443e7211 */ /* 0x000fe200078808ff */
[----:B0-----:R-:W-:Y:S01]  /*6e30*/  STG.E.U16 desc[UR10][R12.64], R4 ;  /* 0x000000040c007986 */ /* 0x001fe2000c10150a */
[----:B------:R-:W-:Y:S02]  /*6e40*/  LEA.HI.X.SX32 R61, R66, R179, 0x1, P5 ;  /* 0x000000b3423d7211 */ /* 0x000fe400028f0eff */
[----:B------:R-:W-:-:S02]  /*6e50*/  LEA R66, P5, R76, R163, 0x1 ;  /* 0x000000a34c427211 */ /* 0x000fc400078a08ff */
[-C--:B------:R-:W-:Y:S02]  /*6e60*/  LEA.HI.X.SX32 R63, R68, R179.reuse, 0x1, P4 ;  /* 0x000000b3443f7211 */ /* 0x080fe400020f0eff */
[----:B------:R-:W-:Y:S02]  /*6e70*/  LEA.HI.X.SX32 R65, R72, R179, 0x1, P6 ;  /* 0x000000b348417211 */ /* 0x000fe400030f0eff */
[-C--:B------:R-:W-:Y:S02]  /*6e80*/  LEA R68, P4, R70, R163.reuse, 0x1 ;  /* 0x000000a346447211 */ /* 0x080fe400078808ff */
[----:B------:R-:W-:Y:S02]  /*6e90*/  LEA R72, P6, R74, R163, 0x1 ;  /* 0x000000a34a487211 */ /* 0x000fe400078c08ff */
        /* <DEDUP_REMOVED lines=51> */
[----:B------:R-:W-:Y:S01]  /*71d0*/  LEA.HI.X.SX32 R131, R16, R179, 0x1, P6 ;  /* 0x000000b310837211 */ /* 0x000fe200030f0eff */
[----:B------:R-:W0:Y:S01]  /*71e0*/  LDS.128 R8, [R153+UR6] ;  /* 0x0000000699087984 */ /* 0x000e220008000c00 */
[-C--:B------:R-:W-:Y:S02]  /*71f0*/  LEA R134, P4, R140, R163.reuse, 0x1 ;  /* 0x000000a38c867211 */ /* 0x080fe400078808ff */
[----:B------:R-:W-:Y:S02]  /*7200*/  LEA R136, P6, R20, R163, 0x1 ;  /* 0x000000a314887211 */ /* 0x000fe400078c08ff */
[----:B------:R-:W-:Y:S02]  /*7210*/  LEA.HI.X.SX32 R133, R18, R179, 0x1, P5 ;  /* 0x000000b312857211 */ /* 0x000fe400028f0eff */
[----:B------:R-:W-:Y:S01]  /*7220*/  LEA R138, P5, R22, R163, 0x1 ;  /* 0x000000a3168a7211 */ /* 0x000fe200078a08ff */
[----:B------:R-:W1:Y:S01]  /*7230*/  LDS.128 R16, [R2+UR6+0x400] ;  /* 0x0004000602107984 */ /* 0x000e620008000c00 */
[----:B------:R-:W-:-:S02]  /*7240*/  LEA.HI.X.SX32 R135, R140, R179, 0x1, P4 ;  /* 0x000000b38c877211 */ /* 0x000fc400020f0eff */
[----:B------:R-:W-:Y:S02]  /*7250*/  LEA.HI.X.SX32 R137, R20, R179, 0x1, P6 ;  /* 0x000000b314897211 */ /* 0x000fe400030f0eff */
[-C--:B------:R-:W-:Y:S02]  /*7260*/  LEA R140, P4, R24, R163.reuse, 0x1 ;  /* 0x000000a3188c7211 */ /* 0x080fe400078808ff */
[----:B------:R-:W-:Y:S02]  /*7270*/  LEA R142, P6, R26, R163, 0x1 ;  /* 0x000000a31a8e7211 */ /* 0x000fe400078c08ff */
[-C--:B------:R-:W-:Y:S02]  /*7280*/  LEA.HI.X.SX32 R139, R22, R179.reuse, 0x1, P5 ;  /* 0x000000b3168b7211 */ /* 0x080fe400028f0eff */
[-C--:B------:R-:W-:Y:S01]  /*7290*/  LEA.HI.X.SX32 R141, R24, R179.reuse, 0x1, P4 ;  /* 0x000000b3188d7211 */ /* 0x080fe200020f0eff */
[----:B------:R-:W2:Y:S01]  /*72a0*/  LDS.128 R20, [R153+UR6+0x400] ;  /* 0x0004000699147984 */ /* 0x000ea20008000c00 */
[----:B------:R-:W-:-:S02]  /*72b0*/  LEA.HI.X.SX32 R143, R26, R179, 0x1, P6 ;  /* 0x000000b31a8f7211 */ /* 0x000fc400030f0eff */
[-C--:B------:R-:W-:Y:S01]  /*72c0*/  LEA R146, P4, R154, R163.reuse, 0x1 ;  /* 0x000000a39a927211 */ /* 0x080fe200078808ff */
[----:B------:R3:W4:Y:S01]  /*72d0*/  LDS.128 R24, [R2+UR6+0x800] ;  /* 0x0008000602187984 */ /* 0x0007220008000c00 */
[----:B------:R-:W-:Y:S02]  /*72e0*/  LEA R148, P6, R156, R163, 0x1 ;  /* 0x000000a39c947211 */ /* 0x000fe400078c08ff */
[-C--:B------:R-:W-:Y:S02]  /*72f0*/  LEA.HI.X.SX32 R147, R154, R179.reuse, 0x1, P4 ;  /* 0x000000b39a937211 */ /* 0x080fe400020f0eff */
[----:B------:R-:W-:Y:S02]  /*7300*/  LEA.HI.X.SX32 R149, R156, R179, 0x1, P6 ;  /* 0x000000b39c957211 */ /* 0x000fe400030f0eff */
[-C--:B------:R-:W-:Y:S02]  /*7310*/  LEA R154, P4, R160, R163.reuse, 0x1 ;  /* 0x000000a3a09a7211 */ /* 0x080fe400078808ff */
[----:B------:R-:W-:-:S02]  /*7320*/  LEA R156, P6, R124, R163, 0x1 ;  /* 0x000000a37c9c7211 */ /* 0x000fc400078c08ff */
[-C--:B------:R-:W-:Y:S02]  /*7330*/  LEA.HI.X.SX32 R155, R160, R179.reuse, 0x1, P4 ;  /* 0x000000b3a09b7211 */ /* 0x080fe400020f0eff */
[----:B------:R-:W-:Y:S02]  /*7340*/  LEA.HI.X.SX32 R157, R124, R179, 0x1, P6 ;  /* 0x000000b37c9d7211 */ /* 0x000fe400030f0eff */
[----:B---3--:R-:W-:Y:S01]  /*7350*/  PRMT R2, R4, 0x7632, R2 ;  /* 0x0000763204027816 */ /* 0x008fe20000000002 */
[----:B0-----:R0:W-:Y:S01]  /*7360*/  STG.E.U16 desc[UR10][R42.64], R8 ;  /* 0x000000082a007986 */ /* 0x0011e2000c10150a */
[-C--:B------:R-:W-:Y:S02]  /*7370*/  LEA R160, P4, R166, R163.reuse, 0x1 ;  /* 0x000000a3a6a07211 */ /* 0x080fe400078808ff */
[----:B------:R-:W-:Y:S02]  /*7380*/  LEA R124, P6, R168, R163, 0x1 ;  /* 0x000000a3a87c7211 */ /* 0x000fe400078c08ff */
[----:B------:R-:W-:-:S02]  /*7390*/  PRMT R13, R8, 0x7632, R13 ;  /* 0x00007632080d7816 */ /* 0x000fc4000000000d */
[-C--:B------:R-:W-:Y:S01]  /*73a0*/  LEA.HI.X.SX32 R161, R166, R179.reuse, 0x1, P4 ;  /* 0x000000b3a6a17211 */ /* 0x080fe200020f0eff */
[----:B-1----:R1:W-:Y:S01]  /*73b0*/  STG.E.U16 desc[UR10][R40.64], R16 ;  /* 0x0000001028007986 */ /* 0x0023e2000c10150a */
[----:B------:R-:W-:Y:S02]  /*73c0*/  PRMT R4, R16, 0x7632, R4 ;  /* 0x0000763210047816 */ /* 0x000fe40000000004 */
[----:B------:R-:W-:Y:S02]  /*73d0*/  LEA.HI.X.SX32 R125, R168, R179, 0x1, P6 ;  /* 0x000000b3a87d7211 */ /* 0x000fe400030f0eff */
[-C--:B------:R-:W-:Y:S02]  /*73e0*/  LEA R166, P4, R174, R163.reuse, 0x1 ;  /* 0x000000a3aea67211 */ /* 0x080fe400078808ff */
[----:B------:R-:W-:Y:S02]  /*73f0*/  LEA R170, P6, R176, R163, 0x1 ;  /* 0x000000a3b0aa7211 */ /* 0x000fe400078c08ff */
[----:B------:R-:W-:-:S02]  /*7400*/  LEA.HI.X.SX32 R167, R174, R179, 0x1, P4 ;  /* 0x000000b3aea77211 */ /* 0x000fc400020f0eff */
[----:B------:R-:W-:Y:S01]  /*7410*/  LEA.HI.X.SX32 R171, R176, R179, 0x1, P6 ;  /* 0x000000b3b0ab7211 */ /* 0x000fe200030f0eff */
[----:B--2---:R2:W-:Y:S01]  /*7420*/  STG.E.U16 desc[UR10][R44.64], R20 ;  /* 0x000000142c007986 */ /* 0x0045e2000c10150a */
[----:B0-----:R-:W-:Y:S02]  /*7430*/  PRMT R8, R20, 0x7632, R8 ;  /* 0x0000763214087816 */ /* 0x001fe40000000008 */
[C---:B------:R-:W-:Y:S01]  /*7440*/  LEA R174, P6, R182.reuse, R163, 0x1 ;  /* 0x000000a3b6ae7211 */ /* 0x040fe200078c08ff */
[----:B----4-:R0:W-:Y:S01]  /*7450*/  STG.E.U16 desc[UR10][R48.64], R24 ;  /* 0x0000001830007986 */ /* 0x0101e2000c10150a */
[----:B-1----:R-:W-:Y:S02]  /*7460*/  PRMT R40, R5, 0x7632, R40 ;  /* 0x0000763205287816 */ /* 0x002fe40000000028 */
[----:B------:R-:W-:Y:S01]  /*7470*/  LEA.HI.X.SX32 R175, R182, R179, 0x1, P6 ;  /* 0x000000b3b6af7211 */ /* 0x000fe200030f0eff */
[----:B------:R1:W-:Y:S01]  /*7480*/  STG.E.U16 desc[UR10][R50.64], R28 ;  /* 0x0000001c32007986 */ /* 0x0003e2000c10150a */
[----:B------:R-:W-:-:S02]  /*7490*/  FSETP.NEU.AND P6, PT, R46, RZ, PT ;  /* 0x000000ff2e00720b */ /* 0x000fc40003fcd000 */
[----:B------:R-:W-:Y:S01]  /*74a0*/  PRMT R46, R9, 0x7632, R46 ;  /* 0x00007632092e7816 */ /* 0x000fe2000000002e */
[----:B------:R3:W-:Y:S01]  /*74b0*/  STG.E.U16 desc[UR10][R52.64], R32 ;  /* 0x0000002034007986 */ /* 0x0007e2000c10150a */
[----:B--2---:R-:W-:Y:S02]  /*74c0*/  PRMT R45, R17, 0x7632, R45 ;  /* 0x00007632112d7816 */ /* 0x004fe4000000002d */
[----:B------:R-:W-:Y:S01]  /*74d0*/  PRMT R42, R21, 0x7632, R42 ;  /* 0x00007632152a7816 */ /* 0x000fe2000000002a */
[----:B------:R2:W-:Y:S01]  /*74e0*/  STG.E.U16 desc[UR10][R54.64], R36 ;  /* 0x0000002436007986 */ /* 0x0005e2000c10150a */
[----:B0-----:R-:W-:Y:S02]  /*74f0*/  PRMT R24, R24, 0x7632, R24 ;  /* 0x0000763218187816 */ /* 0x001fe40000000018 */
[----:B------:R-:W-:Y:S01]  /*7500*/  PRMT R48, R29, 0x7632, R48 ;  /* 0x000076321d307816 */ /* 0x000fe20000000030 */
[----:B------:R0:W-:Y:S01]  /*7510*/  STG.E.U16 desc[UR10][R100.64], R2 ;  /* 0x0000000264007986 */ /* 0x0001e2000c10150a */
[----:B------:R-:W-:-:S02]  /*7520*/  PRMT R49, R33, 0x7632, R49 ;  /* 0x0000763221317816 */ /* 0x000fc40000000031 */
[----:B-1----:R-:W-:Y:S01]  /*7530*/  PRMT R51, R37, 0x7632, R51 ;  /* 0x0000763225337816 */ /* 0x002fe20000000033 */
[----:B------:R-:W-:Y:S01]  /*7540*/  STG.E.U16 desc[UR10][R56.64], R13 ;  /* 0x0000000d38007986 */ /* 0x000fe2000c10150a */
[----:B---3--:R-:W-:Y:S02]  /*7550*/  PRMT R32, R28, 0x7632, R32 ;  /* 0x000076321c207816 */ /* 0x008fe40000000020 */
[----:B------:R-:W-:Y:S01]  /*7560*/  LEA R144, P5, R150, R163, 0x1 ;  /* 0x000000a396907211 */ /* 0x000fe200078a08ff */
[----:B------:R-:W-:Y:S01]  /*7570*/  STG.E.U16 desc[UR10][R58.64], R4 ;  /* 0x000000043a007986 */ /* 0x000fe2000c10150a */
[----:B------:R-:W-:Y:S02]  /*7580*/  PRMT R12, R32, 0x7632, R12 ;  /* 0x00007632200c7816 */ /* 0x000fe4000000000c */
[----:B--2---:R-:W-:Y:S01]  /*7590*/  PRMT R36, R36, 0x7632, R36 ;  /* 0x0000763224247816 */ /* 0x004fe20000000024 */
[----:B------:R1:W-:Y:S01]  /*75a0*/  STG.E.U16 desc[UR10][R60.64], R8 ;  /* 0x000000083c007986 */ /* 0x0003e2000c10150a */
[----:B------:R-:W-:-:S02]  /*75b0*/  LEA.HI.X.SX32 R145, R150, R179, 0x1, P5 ;  /* 0x000000b396917211 */ /* 0x000fc400028f0eff */
[C---:B------:R-:W-:Y:S01]  /*75c0*/  LEA R150, P5, R158.reuse, R163, 0x1 ;  /* 0x000000a39e967211 */ /* 0x040fe200078a08ff */
[----:B------:R-:W-:Y:S01]  /*75d0*/  STG.E.U16 desc[UR10][R62.64], R24 ;  /* 0x000000183e007986 */ /* 0x000fe2000c10150a */
[----:B------:R-:W-:Y:S02]  /*75e0*/  FSEL R115, R115, -INF , P2 ;  /* 0xff80000073737808 */ /* 0x000fe40001000000 */
[----:B------:R-:W-:Y:S01]  /*75f0*/  LEA.HI.X.SX32 R151, R158, R179, 0x1, P5 ;  /* 0x000000b39e977211 */ /* 0x000fe200028f0eff */
[----:B------:R2:W-:Y:S01]  /*7600*/  STG.E.U16 desc[UR10][R64.64], R32 ;  /* 0x0000002040007986 */ /* 0x0005e2000c10150a */
[C---:B------:R-:W-:Y:S02]  /*7610*/  LEA R158, P5, R162.reuse, R163, 0x1 ;  /* 0x000000a3a29e7211 */ /* 0x040fe400078a08ff */
[----:B0-----:R-:W-:Y:S01]  /*7620*/  FSEL R2, R117, -INF , P1 ;  /* 0xff80000075027808 */ /* 0x001fe20000800000 */
[----:B------:R0:W-:Y:S01]  /*7630*/  STG.E.U16 desc[UR10][R66.64], R12 ;  /* 0x0000000c42007986 */ /* 0x0001e2000c10150a */
[----:B------:R-:W-:Y:S01]  /*7640*/  LEA.HI.X.SX32 R159, R162, R179, 0x1, P5 ;  /* 0x000000b3a29f7211 */ /* 0x000fe200028f0eff */
[----:B-1----:R-:W-:Y:S01]  /*7650*/  FFMA R8, R113, 0.69314718246459960938, R0 ;  /* 0x3f31721871087823 */ /* 0x002fe20000000000 */
[----:B------:R-:W-:Y:S01]  /*7660*/  LEA R164, P5, R172, R163, 0x1 ;  /* 0x000000a3aca47211 */ /* 0x000fe200078a08ff */
[----:B------:R1:W-:Y:S01]  /*7670*/  STG.E.U16 desc[UR10][R68.64], R36 ;  /* 0x0000002444007986 */ /* 0x0003e2000c10150a */
[----:B------:R-:W-:-:S02]  /*7680*/  IMAD.HI R0, R185, 0x4, RZ ;  /* 0x00000004b9007827 */ /* 0x000fc400078e02ff */
[----:B------:R-:W-:Y:S01]  /*7690*/  LEA.HI.X.SX32 R165, R172, R179, 0x1, P5 ;  /* 0x000000b3aca57211 */ /* 0x000fe200028f0eff */
[----:B------:R3:W-:Y:S01]  /*76a0*/  STG.E.U16 desc[UR10][R72.64], R5 ;  /* 0x0000000548007986 */ /* 0x0007e2000c10150a */
[----:B--2---:R-:W-:Y:S02]  /*76b0*/  PRMT R65, R6, 0x7632, R65 ;  /* 0x0000763206417816 */ /* 0x004fe40000000041 */
[----:B------:R-:W-:Y:S01]  /*76c0*/  LEA R168, P5, R178, R163, 0x1 ;  /* 0x000000a3b2a87211 */ /* 0x000fe200078a08ff */
[----:B------:R2:W-:Y:S01]  /*76d0*/  STG.E.U16 desc[UR10][R76.64], R9 ;  /* 0x000000094c007986 */ /* 0x0005e2000c10150a */
[----:B0-----:R-:W-:Y:S02]  /*76e0*/  PRMT R66, R10, 0x7632, R66 ;  /* 0x000076320a427816 */ /* 0x001fe40000000042 */
[----:B------:R-:W-:Y:S01]  /*76f0*/  PRMT R67, R18, 0x7632, R67 ;  /* 0x0000763212437816 */ /* 0x000fe20000000043 */
[----:B------:R0:W-:Y:S01]  /*7700*/  STG.E.U16 desc[UR10][R70.64], R17 ;  /* 0x0000001146007986 */ /* 0x0001e2000c10150a */
[----:B-1----:R-:W-:-:S02]  /*7710*/  PRMT R68, R22, 0x7632, R68 ;  /* 0x0000763216447816 */ /* 0x002fc40000000044 */
[----:B------:R-:W-:Y:S01]  /*7720*/  PRMT R69, R26, 0x7632, R69 ;  /* 0x000076321a457816 */ /* 0x000fe20000000045 */
[----:B------:R-:W-:Y:S01]  /*7730*/  STG.E.U16 desc[UR10][R74.64], R21 ;  /* 0x000000154a007986 */ /* 0x000fe2000c10150a */
[----:B---3--:R-:W-:Y:S02]  /*7740*/  PRMT R72, R38, 0x7632, R72 ;  /* 0x0000763226487816 */ /* 0x008fe40000000048 */
[----:B------:R-:W-:Y:S01]  /*7750*/  LEA R172, P4, R180, R163, 0x1 ;  /* 0x000000a3b4ac7211 */ /* 0x000fe200078808ff */
[----:B------:R1:W-:Y:S01]  /*7760*/  STG.E.U16 desc[UR10][R78.64], R25 ;  /* 0x000000194e007986 */ /* 0x0003e2000c10150a */
[----:B------:R-:W-:Y:S01]  /*7770*/  LEA.HI.X.SX32 R169, R178, R179, 0x1, P5 ;  /* 0x000000b3b2a97211 */ /* 0x000fe200028f0eff */
[----:B--2---:R-:W-:Y:S01]  /*7780*/  FFMA R9, R115, 0.69314718246459960938, R14 ;  /* 0x3f31721873097823 */ /* 0x004fe2000000000e */
[----:B------:R-:W-:Y:S01]  /*7790*/  LEA R176, P5, R184, R163, 0x1 ;  /* 0x000000a3b8b07211 */ /* 0x000fe200078a08ff */
[----:B------:R2:W-:Y:S01]  /*77a0*/  STG.E.U16 desc[UR10][R88.64], R29 ;  /* 0x0000001d58007986 */ /* 0x0005e2000c10150a */
[----:B0-----:R-:W-:-:S02]  /*77b0*/  PRMT R70, R30, 0x7632, R70 ;  /* 0x000076321e467816 */ /* 0x001fc40000000046 */
[----:B------:R-:W-:Y:S01]  /*77c0*/  PRMT R71, R34, 0x7632, R71 ;  /* 0x0000763222477816 */ /* 0x000fe20000000047 */
[----:B------:R0:W-:Y:S01]  /*77d0*/  STG.E.U16 desc[UR10][R86.64], R33 ;  /* 0x0000002156007986 */ /* 0x0001e2000c10150a */
[----:B------:R-:W-:Y:S02]  /*77e0*/  LEA.HI.X.SX32 R173, R180, R179, 0x1, P4 ;  /* 0x000000b3b4ad7211 */ /* 0x000fe400020f0eff */
[----:B------:R-:W-:Y:S01]  /*77f0*/  LEA R162, P4, R121, R163, 0x1 ;  /* 0x000000a379a27211 */ /* 0x000fe200078808ff */
[----:B------:R3:W-:Y:S01]  /*7800*/  STG.E.U16 desc[UR10][R82.64], R37 ;  /* 0x0000002552007986 */ /* 0x0007e2000c10150a */
[----:B-1----:R-:W-:Y:S02]  /*7810*/  PRMT R25, R25, 0x7632, R25 ;  /* 0x0000763219197816 */ /* 0x002fe40000000019 */
[----:B------:R-:W-:Y:S01]  /*7820*/  LEA.HI.X.SX32 R177, R184, R179, 0x1, P5 ;  /* 0x000000b3b8b17211 */ /* 0x000fe200028f0eff */
[----:B------:R1:W-:Y:S01]  /*7830*/  STG.E.U16 desc[UR10][R80.64], R40 ;  /* 0x0000002850007986 */ /* 0x0003e2000c10150a */
[----:B--2---:R-:W-:-:S02]  /*7840*/  PRMT R88, R35, 0x7632, R88 ;  /* 0x0000763223587816 */ /* 0x004fc40000000058 */
[----:B------:R-:W-:Y:S01]  /*7850*/  LEA.HI.X.SX32 R163, R121, R179, 0x1, P4 ;  /* 0x000000b379a37211 */ /* 0x000fe200020f0eff */
[----:B------:R-:W-:Y:S01]  /*7860*/  STG.E.U16 desc[UR10][R92.64], R46 ;  /* 0x0000002e5c007986 */ /* 0x000fe2000c10150a */
[----:B0-----:R-:W-:Y:S02]  /*7870*/  PRMT R86, R27, 0x7632, R86 ;  /* 0x000076321b567816 */ /* 0x001fe40000000056 */
[----:B------:R-:W-:Y:S01]  /*7880*/  PRMT R87, R31, 0x7632, R87 ;  /* 0x000076321f577816 */ /* 0x000fe20000000057 */
[----:B------:R-:W-:Y:S01]  /*7890*/  STG.E.U16 desc[UR10][R90.64], R45 ;  /* 0x0000002d5a007986 */ /* 0x000fe2000c10150a */
[----:B---3--:R-:W-:Y:S02]  /*78a0*/  PRMT R82, R7, 0x7632, R82 ;  /* 0x0000763207527816 */ /* 0x008fe40000000052 */
[----:B------:R-:W-:Y:S01]  /*78b0*/  PRMT R83, R11, 0x7632, R83 ;  /* 0x000076320b537816 */ /* 0x000fe20000000053 */
[----:B------:R0:W-:Y:S01]  /*78c0*/  STG.E.U16 desc[UR10][R84.64], R42 ;  /* 0x0000002a54007986 */ /* 0x0001e2000c10150a */
[----:B-1----:R-:W-:-:S02]  /*78d0*/  PRMT R81, R39, 0x7632, R81 ;  /* 0x0000763227517816 */ /* 0x002fc40000000051 */
[----:B------:R-:W-:Y:S01]  /*78e0*/  FSEL R5, R120, -INF , P6 ;  /* 0xff80000078057808 */ /* 0x000fe20003000000 */
[----:B------:R-:W-:Y:S04]  /*78f0*/  STG.E.U16 desc[UR10][R94.64], R25 ;  /* 0x000000195e007986 */ /* 0x000fe8000c10150a */
[----:B------:R-:W-:Y:S04]  /*7900*/  STG.E.U16 desc[UR10][R96.64], R48 ;  /* 0x0000003060007986 */ /* 0x000fe8000c10150a */
[----:B------:R-:W-:Y:S01]  /*7910*/  STG.E.U16 desc[UR10][R98.64], R49 ;  /* 0x0000003162007986 */ /* 0x000fe2000c10150a */
[----:B0-----:R-:W-:-:S02]  /*7920*/  PRMT R85, R19, 0x7632, R85 ;  /* 0x0000763213557816 */ /* 0x001fc40000000055 */
[----:B------:R-:W-:Y:S01]  /*7930*/  PRMT R84, R23, 0x7632, R84 ;  /* 0x0000763217547816 */ /* 0x000fe20000000054 */
[----:B------:R-:W-:Y:S04]  /*7940*/  STG.E.U16 desc[UR10][R102.64], R51 ;  /* 0x0000003366007986 */ /* 0x000fe8000c10150a */
[----:B------:R-:W-:Y:S04]  /*7950*/  STG.E.U16 desc[UR10][R104.64], R6 ;  /* 0x0000000668007986 */ /* 0x000fe8000c10150a */
[----:B------:R0:W-:Y:S04]  /*7960*/  STG.E.U16 desc[UR10][R106.64], R10 ;  /* 0x0000000a6a007986 */ /* 0x0001e8000c10150a */
[----:B------:R-:W-:Y:S04]  /*7970*/  STG.E.U16 desc[UR10][R108.64], R18 ;  /* 0x000000126c007986 */ /* 0x000fe8000c10150a */
[----:B------:R-:W-:Y:S04]  /*7980*/  STG.E.U16 desc[UR10][R110.64], R22 ;  /* 0x000000166e007986 */ /* 0x000fe8000c10150a */
[----:B------:R-:W-:Y:S01]  /*7990*/  STG.E.U16 desc[UR10][R118.64], R26 ;  /* 0x0000001a76007986 */ /* 0x000fe2000c10150a */
[----:B0-----:R-:W-:-:S03]  /*79a0*/  FFMA R10, R2, 0.69314718246459960938, R15 ;  /* 0x3f317218020a7823 */ /* 0x001fc6000000000f */
[----:B------:R-:W-:Y:S04]  /*79b0*/  STG.E.U16 desc[UR10][R126.64], R30 ;  /* 0x0000001e7e007986 */ /* 0x000fe8000c10150a */
        /* <DEDUP_REMOVED lines=10> */
[----:B------:R0:W-:Y:S04]  /*7a60*/  STG.E.U16 desc[UR10][R146.64], R7 ;  /* 0x0000000792007986 */ /* 0x0001e8000c10150a */
[----:B------:R1:W-:Y:S04]  /*7a70*/  STG.E.U16 desc[UR10][R148.64], R11 ;  /* 0x0000000b94007986 */ /* 0x0003e8000c10150a */
[----:B------:R2:W-:Y:S04]  /*7a80*/  STG.E.U16 desc[UR10][R150.64], R19 ;  /* 0x0000001396007986 */ /* 0x0005e8000c10150a */
[----:B------:R2:W-:Y:S01]  /*7a90*/  STG.E.U16 desc[UR10][R154.64], R23 ;  /* 0x000000179a007986 */ /* 0x0005e2000c10150a */
[----:B0-----:R-:W0:Y:S03]  /*7aa0*/  LDC.64 R6, c[0x0][0x230] ;  /* 0x00008c00ff067b82 */ /* 0x001e260000000a00 */
[----:B------:R2:W-:Y:S01]  /*7ab0*/  STG.E.U16 desc[UR10][R156.64], R27 ;  /* 0x0000001b9c007986 */ /* 0x0005e2000c10150a */
[----:B-1----:R-:W-:Y:S01]  /*7ac0*/  FFMA R11, R5, 0.69314718246459960938, R152 ;  /* 0x3f317218050b7823 */ /* 0x002fe20000000098 */
[----:B------:R-:W-:-:S02]  /*7ad0*/  IMAD.SHL.U32 R5, R185, 0x4, RZ ;  /* 0x00000004b9057824 */ /* 0x000fc400078e00ff */
[----:B------:R2:W-:Y:S04]  /*7ae0*/  STG.E.U16 desc[UR10][R158.64], R31 ;  /* 0x0000001f9e007986 */ /* 0x0005e8000c10150a */
[----:B------:R2:W-:Y:S04]  /*7af0*/  STG.E.U16 desc[UR10][R160.64], R35 ;  /* 0x00000023a0007986 */ /* 0x0005e8000c10150a */
[----:B------:R2:W-:Y:S04]  /*7b00*/  STG.E.U16 desc[UR10][R124.64], R39 ;  /* 0x000000277c007986 */ /* 0x0005e8000c10150a */
[----:B------:R2:W-:Y:S04]  /*7b10*/  STG.E.U16 desc[UR10][R164.64], R82 ;  /* 0x00000052a4007986 */ /* 0x0005e8000c10150a */
[----:B------:R2:W-:Y:S01]  /*7b20*/  STG.E.U16 desc[UR10][R166.64], R83 ;  /* 0x00000053a6007986 */ /* 0x0005e2000c10150a */
[----:B0-----:R-:W-:-:S03]  /*7b30*/  IADD3 R4, P1, P2, R5, UR7, R6 ;  /* 0x0000000705047c10 */ /* 0x001fc6000fa3e006 */
[----:B------:R2:W-:Y:S01]  /*7b40*/  STG.E.U16 desc[UR10][R170.64], R85 ;  /* 0x00000055aa007986 */ /* 0x0005e2000c10150a */
[----:B------:R-:W-:-:S03]  /*7b50*/  IADD3.X R5, R0, UR5, R7, P1, P2 ;  /* 0x0000000500057c10 */ /* 0x000fc60008fe4407 */
[----:B------:R2:W-:Y:S04]  /*7b60*/  STG.E.U16 desc[UR10][R168.64], R84 ;  /* 0x00000054a8007986 */ /* 0x0005e8000c10150a */
[----:B------:R2:W-:Y:S04]  /*7b70*/  STG.E.U16 desc[UR10][R172.64], R86 ;  /* 0x00000056ac007986 */ /* 0x0005e8000c10150a */
[----:B------:R2:W-:Y:S04]  /*7b80*/  STG.E.U16 desc[UR10][R174.64], R87 ;  /* 0x00000057ae007986 */ /* 0x0005e8000c10150a */
[----:B------:R2:W-:Y:S04]  /*7b90*/  STG.E.U16 desc[UR10][R176.64], R88 ;  /* 0x00000058b0007986 */ /* 0x0005e8000c10150a */
[----:B------:R2:W-:Y:S01]  /*7ba0*/  STG.E.U16 desc[UR10][R162.64], R81 ;  /* 0x00000051a2007986 */ /* 0x0005e2000c10150a */
[----:B------:R-:W-:Y:S06]  /*7bb0*/  BAR.SYNC.DEFER_BLOCKING 0x0 ;  /* 0x0000000000007b1d */ /* 0x000fec0000010000 */
[----:B------:R2:W-:Y:S02]  /*7bc0*/  STS.128 [R47+UR6], R8 ;  /* 0x000000082f007988 */ /* 0x0005e40008000c06 */
[----:B------:R-:W-:Y:S06]  /*7bd0*/  BAR.SYNC.DEFER_BLOCKING 0x0 ;  /* 0x0000000000007b1d */ /* 0x000fec0000010000 */
[----:B------:R-:W-:Y:S05]  /*7be0*/  @P0 EXIT ;  /* 0x000000000000094d */ /* 0x000fea0003800000 */
[----:B------:R-:W0:Y:S04]  /*7bf0*/  LDS R3, [R3] ;  /* 0x0000000003037984 */ /* 0x000e280000000800 */
[----:B0-----:R-:W-:Y:S01]  /*7c00*/  STG.E desc[UR10][R4.64], R3 ;  /* 0x0000000304007986 */ /* 0x001fe2000c10190a */
[----:B------:R-:W-:Y:S05]  /*7c10*/  EXIT ;  /* 0x000000000000794d */ /* 0x000fea0003800000 */
.L_x_2:
[----:B------:R-:W-:-:S00]  /*7c20*/  BRA `(.L_x_2) ;  /* 0xfffffffc00fc7947 */ /* 0x000fc0000383ffff */
[----:B------:R-:W-:-:S00]  /*7c30*/  NOP ;  /* 0x0000000000007918 */ /* 0x000fc00000000000 */
        /* <DEDUP_REMOVED lines=12> */
.L_x_3:


//--------------------- .nv.global.init           --------------------------
	.section	.nv.global.init,"aw",@progbits
.nv.global.init:
	.type		_$_str,@object
	.size		_$_str,(.L_0 - _$_str)
_$_str:
        /*0000*/ 	.byte	0x5f, 0x5f, 0x43, 0x55, 0x44, 0x41, 0x5f, 0x46, 0x54, 0x5a, 0x00
.L_0:


//--------------------- .nv.shared.attn_fwd       --------------------------
	.section	.nv.shared.attn_fwd,"aw",@nobits
	.sectionflags	@""
	.align	16
	.zero		1024


//--------------------- .nv.shared.reserved.0     --------------------------
	.section	.nv.shared.reserved.0,"aw",@nobits
	.weak		__nv_reservedSMEM_offset_0_alias
	.size		__nv_reservedSMEM_offset_0_alias, 0, 0
	.other		__nv_reservedSMEM_offset_0_alias,@"STO_CUDA_RESERVED_SHARED STV_DEFAULT"
__nv_reservedSMEM_offset_0_alias:
	.zero		0


//--------------------- .nv.constant0.attn_fwd    --------------------------
	.section	.nv.constant0.attn_fwd,"a",@progbits
	.sectionflags	@""
	.align	4
.nv.constant0.attn_fwd:
	.zero		664


//--------------------- SYMBOLS --------------------------

	.type		.nv.reservedSmem.offset0,@object
	.size		.nv.reservedSmem.offset0,0x4
